	.target	sm_90a

	.elftype	@"ET_EXEC"


//--------------------- .note.nv.tkinfo           --------------------------
	.section	.note.nv.tkinfo,"",@"SHT_NOTE"
	.sectionflags	@"SHF_NOTE_NV_TKINFO"
	.tkinfo
        /*0018*/ 	.word	0x00000002
        /*0030*/ 	.string	""
        /*0030*/ 	.string	"ptxas"
        /*0030*/ 	.string	"Cuda compilation tools, release 13.0, V13.0.88"
        /*0030*/ 	.string	"Build cuda_13.0.r13.0/compiler.36424714_0"
        /*0030*/ 	.string	"-arch sm_90a -m 64 "



//--------------------- .note.nv.cuinfo           --------------------------
	.section	.note.nv.cuinfo,"",@"SHT_NOTE"
	.sectionflags	@"SHF_NOTE_NV_CUINFO"
        /*0018*/ 	.short	0x0002
        /*001a*/ 	.short	0x005a
        /*001c*/ 	.short	0x0082
	.zero		2


//--------------------- .nv.info                  --------------------------
	.section	.nv.info,"",@"SHT_CUDA_INFO"
	.align	4


	//----- nvinfo : EIATTR_REGCOUNT
	.align		4
        /*0000*/ 	.byte	0x04, 0x2f
        /*0002*/ 	.short	(.L_15 - .L_14)
	.align		4
.L_14:
        /*0004*/ 	.word	index@(_ZN7cutlass13device_kernelINS_4gemm6kernel13GemmUniversalIN4cute5tupleIJiiiiEEENS1_10collective13CollectiveMmaINS1_34MainloopSm90TmaGmmaWarpSpecializedILi5ENS5_IJNS4_1CILi1EEESB_SB_EEENS1_35KernelTmaWarpSpecializedCooperativeEEENS5_IJNSA_ILi128EEESF_NSA_ILi32EEEEEENS_6half_tENS5_IJlSB_lEEESI_SJ_NS4_8TiledMMAINS4_8MMA_AtomIJNS4_4SM904GMMA26MMA_64x128x16_F32F16F16_SSILNSN_5MajorE0ELSP_0ELNSN_7ScaleInE1ELSQ_1EEEEEENS4_6LayoutINS5_IJNSA_ILi2EEESB_SB_EEENS5_IJSB_NSA_ILi0EEESW_EEEEENS5_IJNS4_10UnderscoreESZ_SZ_EEEEENS4_13SM90_TMA_LOADENS4_14ComposedLayoutINS4_7SwizzleILi2ELi4ELi3EEENS4_18smem_ptr_flag_bitsILi16EEENST_INS5_IJNSA_ILi8EEESG_EEENS5_IJSG_SB_EEEEEEEvNS4_8identityES12_S1C_vS1D_EENS_8epilogue10collective6detail29Sm90TmaWarpSpecializedAdapterINS1G_15DefaultEpilogueISI_SJ_SJ_NS1F_6thread17LinearCombinationISI_Li1EffLNS1K_9ScaleType4KindE0ELNS_15FloatRoundStyleE2ESI_EENS1_15EpilogueDefaultEEEEEvvEEEEvNT_6ParamsE)
        /*0008*/ 	.word	0x000000a8


	//----- nvinfo : EIATTR_FRAME_SIZE
	.align		4
.L_15:
        /*000c*/ 	.byte	0x04, 0x11
        /*000e*/ 	.short	(.L_17 - .L_16)
	.align		4
.L_16:
        /*0010*/ 	.word	index@(_ZN7cutlass13device_kernelINS_4gemm6kernel13GemmUniversalIN4cute5tupleIJiiiiEEENS1_10collective13CollectiveMmaINS1_34MainloopSm90TmaGmmaWarpSpecializedILi5ENS5_IJNS4_1CILi1EEESB_SB_EEENS1_35KernelTmaWarpSpecializedCooperativeEEENS5_IJNSA_ILi128EEESF_NSA_ILi32EEEEEENS_6half_tENS5_IJlSB_lEEESI_SJ_NS4_8TiledMMAINS4_8MMA_AtomIJNS4_4SM904GMMA26MMA_64x128x16_F32F16F16_SSILNSN_5MajorE0ELSP_0ELNSN_7ScaleInE1ELSQ_1EEEEEENS4_6LayoutINS5_IJNSA_ILi2EEESB_SB_EEENS5_IJSB_NSA_ILi0EEESW_EEEEENS5_IJNS4_10UnderscoreESZ_SZ_EEEEENS4_13SM90_TMA_LOADENS4_14ComposedLayoutINS4_7SwizzleILi2ELi4ELi3EEENS4_18smem_ptr_flag_bitsILi16EEENST_INS5_IJNSA_ILi8EEESG_EEENS5_IJSG_SB_EEEEEEEvNS4_8identityES12_S1C_vS1D_EENS_8epilogue10collective6detail29Sm90TmaWarpSpecializedAdapterINS1G_15DefaultEpilogueISI_SJ_SJ_NS1F_6thread17LinearCombinationISI_Li1EffLNS1K_9ScaleType4KindE0ELNS_15FloatRoundStyleE2ESI_EENS1_15EpilogueDefaultEEEEEvvEEEEvNT_6ParamsE)
        /*0014*/ 	.word	0x00000000


	//----- nvinfo : EIATTR_MIN_STACK_SIZE
	.align		4
.L_17:
        /*0018*/ 	.byte	0x04, 0x12
        /*001a*/ 	.short	(.L_19 - .L_18)
	.align		4
.L_18:
        /*001c*/ 	.word	index@(_ZN7cutlass13device_kernelINS_4gemm6kernel13GemmUniversalIN4cute5tupleIJiiiiEEENS1_10collective13CollectiveMmaINS1_34MainloopSm90TmaGmmaWarpSpecializedILi5ENS5_IJNS4_1CILi1EEESB_SB_EEENS1_35KernelTmaWarpSpecializedCooperativeEEENS5_IJNSA_ILi128EEESF_NSA_ILi32EEEEEENS_6half_tENS5_IJlSB_lEEESI_SJ_NS4_8TiledMMAINS4_8MMA_AtomIJNS4_4SM904GMMA26MMA_64x128x16_F32F16F16_SSILNSN_5MajorE0ELSP_0ELNSN_7ScaleInE1ELSQ_1EEEEEENS4_6LayoutINS5_IJNSA_ILi2EEESB_SB_EEENS5_IJSB_NSA_ILi0EEESW_EEEEENS5_IJNS4_10UnderscoreESZ_SZ_EEEEENS4_13SM90_TMA_LOADENS4_14ComposedLayoutINS4_7SwizzleILi2ELi4ELi3EEENS4_18smem_ptr_flag_bitsILi16EEENST_INS5_IJNSA_ILi8EEESG_EEENS5_IJSG_SB_EEEEEEEvNS4_8identityES12_S1C_vS1D_EENS_8epilogue10collective6detail29Sm90TmaWarpSpecializedAdapterINS1G_15DefaultEpilogueISI_SJ_SJ_NS1F_6thread17LinearCombinationISI_Li1EffLNS1K_9ScaleType4KindE0ELNS_15FloatRoundStyleE2ESI_EENS1_15EpilogueDefaultEEEEEvvEEEEvNT_6ParamsE)
        /*0020*/ 	.word	0x00000000
.L_19:


//--------------------- .nv.compat                --------------------------
	.section	.nv.compat,"",@"SHT_CUDA_COMPAT_INFO"
	.align	4
        /*0000*/ 	.byte	0x02, 0x09, 0x01, 0x00, 0x02, 0x02, 0x04, 0x00, 0x02, 0x05, 0x05, 0x00, 0x03, 0x07, 0x01, 0x01
        /*0010*/ 	.byte	0x02, 0x03, 0x01, 0x00, 0x02, 0x06, 0x01, 0x00, 0x04, 0x0b, 0x08, 0x00, 0x00, 0x00, 0x00, 0x00
        /*0020*/ 	.byte	0x00, 0x00, 0x00, 0x00


//--------------------- .nv.info._ZN7cutlass13device_kernelINS_4gemm6kernel13GemmUniversalIN4cute5tupleIJiiiiEEENS1_10collective13CollectiveMmaINS1_34MainloopSm90TmaGmmaWarpSpecializedILi5ENS5_IJNS4_1CILi1EEESB_SB_EEENS1_35KernelTmaWarpSpecializedCooperativeEEENS5_IJNSA_ILi128EEESF_NSA_ILi32EEEEEENS_6half_tENS5_IJlSB_lEEESI_SJ_NS4_8TiledMMAINS4_8MMA_AtomIJNS4_4SM904GMMA26MMA_64x128x16_F32F16F16_SSILNSN_5MajorE0ELSP_0ELNSN_7ScaleInE1ELSQ_1EEEEEENS4_6LayoutINS5_IJNSA_ILi2EEESB_SB_EEENS5_IJSB_NSA_ILi0EEESW_EEEEENS5_IJNS4_10UnderscoreESZ_SZ_EEEEENS4_13SM90_TMA_LOADENS4_14ComposedLayoutINS4_7SwizzleILi2ELi4ELi3EEENS4_18smem_ptr_flag_bitsILi16EEENST_INS5_IJNSA_ILi8EEESG_EEENS5_IJSG_SB_EEEEEEEvNS4_8identityES12_S1C_vS1D_EENS_8epilogue10collective6detail29Sm90TmaWarpSpecializedAdapterINS1G_15DefaultEpilogueISI_SJ_SJ_NS1F_6thread17LinearCombinationISI_Li1EffLNS1K_9ScaleType4KindE0ELNS_15FloatRoundStyleE2ESI_EENS1_15EpilogueDefaultEEEEEvvEEEEvNT_6ParamsE --------------------------
	.section	.nv.info._ZN7cutlass13device_kernelINS_4gemm6kernel13GemmUniversalIN4cute5tupleIJiiiiEEENS1_10collective13CollectiveMmaINS1_34MainloopSm90TmaGmmaWarpSpecializedILi5ENS5_IJNS4_1CILi1EEESB_SB_EEENS1_35KernelTmaWarpSpecializedCooperativeEEENS5_IJNSA_ILi128EEESF_NSA_ILi32EEEEEENS_6half_tENS5_IJlSB_lEEESI_SJ_NS4_8TiledMMAINS4_8MMA_AtomIJNS4_4SM904GMMA26MMA_64x128x16_F32F16F16_SSILNSN_5MajorE0ELSP_0ELNSN_7ScaleInE1ELSQ_1EEEEEENS4_6LayoutINS5_IJNSA_ILi2EEESB_SB_EEENS5_IJSB_NSA_ILi0EEESW_EEEEENS5_IJNS4_10UnderscoreESZ_SZ_EEEEENS4_13SM90_TMA_LOADENS4_14ComposedLayoutINS4_7SwizzleILi2ELi4ELi3EEENS4_18smem_ptr_flag_bitsILi16EEENST_INS5_IJNSA_ILi8EEESG_EEENS5_IJSG_SB_EEEEEEEvNS4_8identityES12_S1C_vS1D_EENS_8epilogue10collective6detail29Sm90TmaWarpSpecializedAdapterINS1G_15DefaultEpilogueISI_SJ_SJ_NS1F_6thread17LinearCombinationISI_Li1EffLNS1K_9ScaleType4KindE0ELNS_15FloatRoundStyleE2ESI_EENS1_15EpilogueDefaultEEEEEvvEEEEvNT_6ParamsE,"",@"SHT_CUDA_INFO"
	.sectionflags	@""
	.align	4


	//----- nvinfo : EIATTR_CUDA_API_VERSION
	.align		4
        /*0000*/ 	.byte	0x04, 0x37
        /*0002*/ 	.short	(.L_21 - .L_20)
.L_20:
        /*0004*/ 	.word	0x00000082


	//----- nvinfo : EIATTR_KPARAM_INFO
	.align		4
.L_21:
        /*0008*/ 	.byte	0x04, 0x17
        /*000a*/ 	.short	(.L_23 - .L_22)
.L_22:
        /*000c*/ 	.word	0x00000000
        /*0010*/ 	.short	0x0000
        /*0012*/ 	.short	0x0070
        /*0014*/ 	.byte	0x00, 0xf0, 0x01, 0x10


	//----- nvinfo : EIATTR_SPARSE_MMA_MASK
	.align		4
.L_23:
        /*0018*/ 	.byte	0x03, 0x50
        /*001a*/ 	.short	0x0000


	//----- nvinfo : EIATTR_MAXREG_COUNT
	.align		4
        /*001c*/ 	.byte	0x03, 0x1b
        /*001e*/ 	.short	0x00a8


	//----- nvinfo : EIATTR_NUM_BARRIERS
	.align		4
        /*0020*/ 	.byte	0x02, 0x4c
        /*0022*/ 	.byte	0x01
	.zero		1


	//----- nvinfo : EIATTR_EXTERNS
	.align		4
        /*0024*/ 	.byte	0x04, 0x0f
        /*0026*/ 	.short	(.L_25 - .L_24)


	//   ....[0]....
	.align		4
.L_24:
        /*0028*/ 	.word	index@(__assertfail)


	//----- nvinfo : EIATTR_MERCURY_ISA_VERSION
	.align		4
.L_25:
        /*002c*/ 	.byte	0x03, 0x5f
        /*002e*/ 	.short	0x0101


	//----- nvinfo : EIATTR_INT_WARP_WIDE_INSTR_OFFSETS
	.align		4
        /*0030*/ 	.byte	0x04, 0x31
        /*0032*/ 	.short	(.L_27 - .L_26)


	//   ....[0]....
.L_26:
        /*0034*/ 	.word	0x000003d0


	//   ....[1]....
        /*0038*/ 	.word	0x00000400


	//   ....[2]....
        /*003c*/ 	.word	0x000004e0


	//----- nvinfo : EIATTR_COOP_GROUP_MASK_REGIDS
	.align		4
.L_27:
        /*0040*/ 	.byte	0x04, 0x29
        /*0042*/ 	.short	(.L_29 - .L_28)


	//   ....[0]....
.L_28:
        /*0044*/ 	.word	0xffffffff


	//   ....[1]....
        /*0048*/ 	.word	0xffffffff


	//   ....[2]....
        /*004c*/ 	.word	0xffffffff


	//   ....[3]....
        /*0050*/ 	.word	0xffffffff


	//   ....[4]....
        /*0054*/ 	.word	0xffffffff


	//----- nvinfo : EIATTR_COOP_GROUP_INSTR_OFFSETS
	.align		4
.L_29:
        /*0058*/ 	.byte	0x04, 0x28
        /*005a*/ 	.short	(.L_31 - .L_30)


	//   ....[0]....
.L_30:
        /*005c*/ 	.word	0x00000060


	//   ....[1]....
        /*0060*/ 	.word	0x00000070


	//   ....[2]....
        /*0064*/ 	.word	0x00000130


	//   ....[3]....
        /*0068*/ 	.word	0x000002e0


	//   ....[4]....
        /*006c*/ 	.word	0x00000f90


	//----- nvinfo : EIATTR_REG_RECONFIG
	.align		4
.L_31:
        /*0070*/ 	.byte	0x01, 0x54
	.zero		2


	//----- nvinfo : EIATTR_SYSCALL_OFFSETS
	.align		4
        /*0074*/ 	.byte	0x04, 0x46
        /*0076*/ 	.short	(.L_33 - .L_32)


	//   ....[0]....
.L_32:
        /*0078*/ 	.word	0x00001150


	//----- nvinfo : EIATTR_MBARRIER_INSTR_OFFSETS
	.align		4
.L_33:
        /*007c*/ 	.byte	0x04, 0x39
        /*007e*/ 	.short	(.L_35 - .L_34)


	//   ....[0]....
.L_34:
        /*0080*/ 	.word	0x00000230
        /*0084*/ 	.word	0x000000ff
        /*0088*/ 	.word	0x00000000
        /*008c*/ 	.short	0x0100
        /*008e*/ 	.byte	0x08
	.zero		1


	//   ....[1]....
        /*0090*/ 	.word	0x00000240
        /*0094*/ 	.word	0x000000ff
        /*0098*/ 	.word	0x00000028
        /*009c*/ 	.short	0x0100
        /*009e*/ 	.byte	0x08
	.zero		1


	//   ....[2]....
        /*00a0*/ 	.word	0x00000250
        /*00a4*/ 	.word	0x000000ff
        /*00a8*/ 	.word	0x00000008
        /*00ac*/ 	.short	0x0100
        /*00ae*/ 	.byte	0x08
	.zero		1


	//   ....[3]....
        /*00b0*/ 	.word	0x00000260
        /*00b4*/ 	.word	0x000000ff
        /*00b8*/ 	.word	0x00000030
        /*00bc*/ 	.short	0x0100
        /*00be*/ 	.byte	0x08
	.zero		1


	//   ....[4]....
        /*00c0*/ 	.word	0x00000270
        /*00c4*/ 	.word	0x000000ff
        /*00c8*/ 	.word	0x00000010
        /*00cc*/ 	.short	0x0100
        /*00ce*/ 	.byte	0x08
	.zero		1


	//   ....[5]....
        /*00d0*/ 	.word	0x00000280
        /*00d4*/ 	.word	0x000000ff
        /*00d8*/ 	.word	0x00000038
        /*00dc*/ 	.short	0x0100
        /*00de*/ 	.byte	0x08
	.zero		1


	//   ....[6]....
        /*00e0*/ 	.word	0x00000290
        /*00e4*/ 	.word	0x000000ff
        /*00e8*/ 	.word	0x00000018
        /*00ec*/ 	.short	0x0100
        /*00ee*/ 	.byte	0x08
	.zero		1


	//   ....[7]....
        /*00f0*/ 	.word	0x000002a0
        /*00f4*/ 	.word	0x000000ff
        /*00f8*/ 	.word	0x00000040
        /*00fc*/ 	.short	0x0100
        /*00fe*/ 	.byte	0x08
	.zero		1


	//   ....[8]....
        /*0100*/ 	.word	0x000002b0
        /*0104*/ 	.word	0x000000ff
        /*0108*/ 	.word	0x00000020
        /*010c*/ 	.short	0x0100
        /*010e*/ 	.byte	0x08
	.zero		1


	//   ....[9]....
        /*0110*/ 	.word	0x000002c0
        /*0114*/ 	.word	0x000000ff
        /*0118*/ 	.word	0x00000048
        /*011c*/ 	.short	0x0100
        /*011e*/ 	.byte	0x08
	.zero		1


	//   ....[10]....
        /*0120*/ 	.word	0x00000550
        /*0124*/ 	.word	0x000000ff
        /*0128*/ 	.word	0x00000060
        /*012c*/ 	.short	0x0100
        /*012e*/ 	.byte	0x06
	.zero		1


	//   ....[11]....
        /*0130*/ 	.word	0x000005b0
        /*0134*/ 	.word	0x000000ff
        /*0138*/ 	.word	0x00000068
        /*013c*/ 	.short	0x0100
        /*013e*/ 	.byte	0x06
	.zero		1


	//   ....[12]....
        /*0140*/ 	.word	0x000011d0
        /*0144*/ 	.word	0x00000003
        /*0148*/ 	.word	0x00000000
        /*014c*/ 	.short	0x010a
        /*014e*/ 	.byte	0x3f
	.zero		1


	//   ....[13]....
        /*0150*/ 	.word	0x00001210
        /*0154*/ 	.word	0x00000003
        /*0158*/ 	.word	0x00000000
        /*015c*/ 	.short	0x010a
        /*015e*/ 	.byte	0x3f
	.zero		1


	//   ....[14]....
        /*0160*/ 	.word	0x000014b0
        /*0164*/ 	.word	0x000000ff
        /*0168*/ 	.word	0x00000000
        /*016c*/ 	.short	0x010a
        /*016e*/ 	.byte	0x04
	.zero		1


	//   ....[15]....
        /*0170*/ 	.word	0x000014f0
        /*0174*/ 	.word	0x000000ff
        /*0178*/ 	.word	0x00000000
        /*017c*/ 	.short	0x010a
        /*017e*/ 	.byte	0x04
	.zero		1


	//   ....[16]....
        /*0180*/ 	.word	0x00001650
        /*0184*/ 	.word	0x000000ff
        /*0188*/ 	.word	0x00000000
        /*018c*/ 	.short	0x0101
        /*018e*/ 	.byte	0x04
	.zero		1


	//   ....[17]....
        /*0190*/ 	.word	0x00001850
        /*0194*/ 	.word	0x000000ff
        /*0198*/ 	.word	0x00000000
        /*019c*/ 	.short	0x0101
        /*019e*/ 	.byte	0x06
	.zero		1


	//   ....[18]....
        /*01a0*/ 	.word	0x00006be0
        /*01a4*/ 	.word	0x0000000e
        /*01a8*/ 	.word	0x00000028
        /*01ac*/ 	.short	0x010a
        /*01ae*/ 	.byte	0x3f
	.zero		1


	//   ....[19]....
        /*01b0*/ 	.word	0x00006f40
        /*01b4*/ 	.word	0x00000006
        /*01b8*/ 	.word	0x00000068
        /*01bc*/ 	.short	0x0101
        /*01be*/ 	.byte	0x3f
	.zero		1


	//   ....[20]....
        /*01c0*/ 	.word	0x00007670
        /*01c4*/ 	.word	0x00000007
        /*01c8*/ 	.word	0x00000000
        /*01cc*/ 	.short	0x010a
        /*01ce*/ 	.byte	0x3f
	.zero		1


	//   ....[21]....
        /*01d0*/ 	.word	0x000076f0
        /*01d4*/ 	.word	0x00000009
        /*01d8*/ 	.word	0x00000000
        /*01dc*/ 	.short	0x010a
        /*01de*/ 	.byte	0x3f
	.zero		1


	//   ....[22]....
        /*01e0*/ 	.word	0x00007780
        /*01e4*/ 	.word	0x00000006
        /*01e8*/ 	.word	0x00000000
        /*01ec*/ 	.short	0x010a
        /*01ee*/ 	.byte	0x3f
	.zero		1


	//   ....[23]....
        /*01f0*/ 	.word	0x00007810
        /*01f4*/ 	.word	0x00000009
        /*01f8*/ 	.word	0x00000000
        /*01fc*/ 	.short	0x010a
        /*01fe*/ 	.byte	0x3f
	.zero		1


	//   ....[24]....
        /*0200*/ 	.word	0x000078a0
        /*0204*/ 	.word	0x00000003
        /*0208*/ 	.word	0x00000000
        /*020c*/ 	.short	0x010a
        /*020e*/ 	.byte	0x3f
	.zero		1


	//   ....[25]....
        /*0210*/ 	.word	0x00007900
        /*0214*/ 	.word	0x00000003
        /*0218*/ 	.word	0x00000000
        /*021c*/ 	.short	0x010a
        /*021e*/ 	.byte	0x3f
	.zero		1


	//   ....[26]....
        /*0220*/ 	.word	0x00007960
        /*0224*/ 	.word	0x00000004
        /*0228*/ 	.word	0x00000000
        /*022c*/ 	.short	0x010a
        /*022e*/ 	.byte	0x3f
	.zero		1


	//   ....[27]....
        /*0230*/ 	.word	0x00007a30
        /*0234*/ 	.word	0x0000000e
        /*0238*/ 	.word	0x00000028
        /*023c*/ 	.short	0x010a
        /*023e*/ 	.byte	0x3f
	.zero		1


	//   ....[28]....
        /*0240*/ 	.word	0x00007b00
        /*0244*/ 	.word	0x00000007
        /*0248*/ 	.word	0x00000000
        /*024c*/ 	.short	0x010a
        /*024e*/ 	.byte	0x3f
	.zero		1


	//   ....[29]....
        /*0250*/ 	.word	0x00007b50
        /*0254*/ 	.word	0x00000009
        /*0258*/ 	.word	0x00000000
        /*025c*/ 	.short	0x010a
        /*025e*/ 	.byte	0x3f
	.zero		1


	//   ....[30]....
        /*0260*/ 	.word	0x00007ba0
        /*0264*/ 	.word	0x00000006
        /*0268*/ 	.word	0x00000000
        /*026c*/ 	.short	0x010a
        /*026e*/ 	.byte	0x3f
	.zero		1


	//   ....[31]....
        /*0270*/ 	.word	0x00007bf0
        /*0274*/ 	.word	0x00000009
        /*0278*/ 	.word	0x00000000
        /*027c*/ 	.short	0x010a
        /*027e*/ 	.byte	0x3f
	.zero		1


	//----- nvinfo : EIATTR_NUM_MBARRIERS
	.align		4
.L_35:
        /*0280*/ 	.byte	0x03, 0x38
        /*0282*/ 	.short	0x000c


	//----- nvinfo : EIATTR_EXIT_INSTR_OFFSETS
	.align		4
        /*0284*/ 	.byte	0x04, 0x1c
        /*0286*/ 	.short	(.L_37 - .L_36)


	//   ....[0]....
.L_36:
        /*0288*/ 	.word	0x00000600


	//   ....[1]....
        /*028c*/ 	.word	0x00000ec0


	//   ....[2]....
        /*0290*/ 	.word	0x00006250


	//   ....[3]....
        /*0294*/ 	.word	0x00006880


	//   ....[4]....
        /*0298*/ 	.word	0x000078f0


	//----- nvinfo : EIATTR_MAX_THREADS
	.align		4
.L_37:
        /*029c*/ 	.byte	0x04, 0x05
        /*029e*/ 	.short	(.L_39 - .L_38)
.L_38:
        /*02a0*/ 	.word	0x00000180
        /*02a4*/ 	.word	0x00000001
        /*02a8*/ 	.word	0x00000001


	//----- nvinfo : EIATTR_CRS_STACK_SIZE
	.align		4
.L_39:
        /*02ac*/ 	.byte	0x04, 0x1e
        /*02ae*/ 	.short	(.L_41 - .L_40)
.L_40:
        /*02b0*/ 	.word	0x00000000


	//----- nvinfo : EIATTR_CBANK_PARAM_SIZE
	.align		4
.L_41:
        /*02b4*/ 	.byte	0x03, 0x19
        /*02b6*/ 	.short	0x0470


	//----- nvinfo : EIATTR_PARAM_CBANK
	.align		4
        /*02b8*/ 	.byte	0x04, 0x0a
        /*02ba*/ 	.short	(.L_43 - .L_42)
	.align		4
.L_42:
        /*02bc*/ 	.word	index@(.nv.constant0._ZN7cutlass13device_kernelINS_4gemm6kernel13GemmUniversalIN4cute5tupleIJiiiiEEENS1_10collective13CollectiveMmaINS1_34MainloopSm90TmaGmmaWarpSpecializedILi5ENS5_IJNS4_1CILi1EEESB_SB_EEENS1_35KernelTmaWarpSpecializedCooperativeEEENS5_IJNSA_ILi128EEESF_NSA_ILi32EEEEEENS_6half_tENS5_IJlSB_lEEESI_SJ_NS4_8TiledMMAINS4_8MMA_AtomIJNS4_4SM904GMMA26MMA_64x128x16_F32F16F16_SSILNSN_5MajorE0ELSP_0ELNSN_7ScaleInE1ELSQ_1EEEEEENS4_6LayoutINS5_IJNSA_ILi2EEESB_SB_EEENS5_IJSB_NSA_ILi0EEESW_EEEEENS5_IJNS4_10UnderscoreESZ_SZ_EEEEENS4_13SM90_TMA_LOADENS4_14ComposedLayoutINS4_7SwizzleILi2ELi4ELi3EEENS4_18smem_ptr_flag_bitsILi16EEENST_INS5_IJNSA_ILi8EEESG_EEENS5_IJSG_SB_EEEEEEEvNS4_8identityES12_S1C_vS1D_EENS_8epilogue10collective6detail29Sm90TmaWarpSpecializedAdapterINS1G_15DefaultEpilogueISI_SJ_SJ_NS1F_6thread17LinearCombinationISI_Li1EffLNS1K_9ScaleType4KindE0ELNS_15FloatRoundStyleE2ESI_EENS1_15EpilogueDefaultEEEEEvvEEEEvNT_6ParamsE)
        /*02c0*/ 	.short	0x0210
        /*02c2*/ 	.short	0x0470


	//----- nvinfo : EIATTR_SW_WAR
	.align		4
.L_43:
        /*02c4*/ 	.byte	0x04, 0x36
        /*02c6*/ 	.short	(.L_45 - .L_44)
.L_44:
        /*02c8*/ 	.word	0x00000008
.L_45:


//--------------------- .nv.callgraph             --------------------------
	.section	.nv.callgraph,"",@"SHT_CUDA_CALLGRAPH"
	.align	4
	.sectionentsize	8
	.align		4
        /*0000*/ 	.word	0x00000000
	.align		4
        /*0004*/ 	.word	0xffffffff
	.align		4
        /*0008*/ 	.word	index@(_ZN7cutlass13device_kernelINS_4gemm6kernel13GemmUniversalIN4cute5tupleIJiiiiEEENS1_10collective13CollectiveMmaINS1_34MainloopSm90TmaGmmaWarpSpecializedILi5ENS5_IJNS4_1CILi1EEESB_SB_EEENS1_35KernelTmaWarpSpecializedCooperativeEEENS5_IJNSA_ILi128EEESF_NSA_ILi32EEEEEENS_6half_tENS5_IJlSB_lEEESI_SJ_NS4_8TiledMMAINS4_8MMA_AtomIJNS4_4SM904GMMA26MMA_64x128x16_F32F16F16_SSILNSN_5MajorE0ELSP_0ELNSN_7ScaleInE1ELSQ_1EEEEEENS4_6LayoutINS5_IJNSA_ILi2EEESB_SB_EEENS5_IJSB_NSA_ILi0EEESW_EEEEENS5_IJNS4_10UnderscoreESZ_SZ_EEEEENS4_13SM90_TMA_LOADENS4_14ComposedLayoutINS4_7SwizzleILi2ELi4ELi3EEENS4_18smem_ptr_flag_bitsILi16EEENST_INS5_IJNSA_ILi8EEESG_EEENS5_IJSG_SB_EEEEEEEvNS4_8identityES12_S1C_vS1D_EENS_8epilogue10collective6detail29Sm90TmaWarpSpecializedAdapterINS1G_15DefaultEpilogueISI_SJ_SJ_NS1F_6thread17LinearCombinationISI_Li1EffLNS1K_9ScaleType4KindE0ELNS_15FloatRoundStyleE2ESI_EENS1_15EpilogueDefaultEEEEEvvEEEEvNT_6ParamsE)
	.align		4
        /*000c*/ 	.word	index@(__assertfail)
	.align		4
        /*0010*/ 	.word	0x00000000
	.align		4
        /*0014*/ 	.word	0xfffffffe
	.align		4
        /*0018*/ 	.word	0x00000000
	.align		4
        /*001c*/ 	.word	0xfffffffd
	.align		4
        /*0020*/ 	.word	0x00000000
	.align		4
        /*0024*/ 	.word	0xfffffffc


//--------------------- .nv.constant4             --------------------------
	.section	.nv.constant4,"a",@progbits
	.align	8
	.align		8
.nv.constant4:
        /*0000*/ 	.dword	__assertfail
	.align		8
        /*0008*/ 	.dword	__unnamed_1
	.align		8
        /*0010*/ 	.dword	_ZN39_INTERNAL_7030efe5_4_k_cu_b4d60af5_31494cuda3std3__45__cpo5beginE
	.align		8
        /*0018*/ 	.dword	_ZN39_INTERNAL_7030efe5_4_k_cu_b4d60af5_31494cuda3std3__45__cpo3endE
	.align		8
        /*0020*/ 	.dword	_ZN39_INTERNAL_7030efe5_4_k_cu_b4d60af5_31494cuda3std3__45__cpo6cbeginE
	.align		8
        /*0028*/ 	.dword	_ZN39_INTERNAL_7030efe5_4_k_cu_b4d60af5_31494cuda3std3__45__cpo4cendE
	.align		8
        /*0030*/ 	.dword	_ZN39_INTERNAL_7030efe5_4_k_cu_b4d60af5_31494cuda3std3__441_GLOBAL__N__7030efe5_4_k_cu_b4d60af5_31496ignoreE
	.align		8
        /*0038*/ 	.dword	_ZN39_INTERNAL_7030efe5_4_k_cu_b4d60af5_31494cuda3std3__419piecewise_constructE
	.align		8
        /*0040*/ 	.dword	_ZN39_INTERNAL_7030efe5_4_k_cu_b4d60af5_31494cuda3std3__48in_placeE
	.align		8
        /*0048*/ 	.dword	_ZN39_INTERNAL_7030efe5_4_k_cu_b4d60af5_31494cuda3std6ranges3__45__cpo4swapE
	.align		8
        /*0050*/ 	.dword	_ZN39_INTERNAL_7030efe5_4_k_cu_b4d60af5_31494cuda3std6ranges3__45__cpo9iter_moveE
	.align		8
        /*0058*/ 	.dword	_ZN39_INTERNAL_7030efe5_4_k_cu_b4d60af5_31494cute7productE
	.align		8
        /*0060*/ 	.dword	_ZN39_INTERNAL_7030efe5_4_k_cu_b4d60af5_31494cute1_E
	.align		8
        /*0068*/ 	.dword	$str$22
	.align		8
        /*0070*/ 	.dword	$str$23


//--------------------- .text._ZN7cutlass13device_kernelINS_4gemm6kernel13GemmUniversalIN4cute5tupleIJiiiiEEENS1_10collective13CollectiveMmaINS1_34MainloopSm90TmaGmmaWarpSpecializedILi5ENS5_IJNS4_1CILi1EEESB_SB_EEENS1_35KernelTmaWarpSpecializedCooperativeEEENS5_IJNSA_ILi128EEESF_NSA_ILi32EEEEEENS_6half_tENS5_IJlSB_lEEESI_SJ_NS4_8TiledMMAINS4_8MMA_AtomIJNS4_4SM904GMMA26MMA_64x128x16_F32F16F16_SSILNSN_5MajorE0ELSP_0ELNSN_7ScaleInE1ELSQ_1EEEEEENS4_6LayoutINS5_IJNSA_ILi2EEESB_SB_EEENS5_IJSB_NSA_ILi0EEESW_EEEEENS5_IJNS4_10UnderscoreESZ_SZ_EEEEENS4_13SM90_TMA_LOADENS4_14ComposedLayoutINS4_7SwizzleILi2ELi4ELi3EEENS4_18smem_ptr_flag_bitsILi16EEENST_INS5_IJNSA_ILi8EEESG_EEENS5_IJSG_SB_EEEEEEEvNS4_8identityES12_S1C_vS1D_EENS_8epilogue10collective6detail29Sm90TmaWarpSpecializedAdapterINS1G_15DefaultEpilogueISI_SJ_SJ_NS1F_6thread17LinearCombinationISI_Li1EffLNS1K_9ScaleType4KindE0ELNS_15FloatRoundStyleE2ESI_EENS1_15EpilogueDefaultEEEEEvvEEEEvNT_6ParamsE --------------------------
	.section	.text._ZN7cutlass13device_kernelINS_4gemm6kernel13GemmUniversalIN4cute5tupleIJiiiiEEENS1_10collective13CollectiveMmaINS1_34MainloopSm90TmaGmmaWarpSpecializedILi5ENS5_IJNS4_1CILi1EEESB_SB_EEENS1_35KernelTmaWarpSpecializedCooperativeEEENS5_IJNSA_ILi128EEESF_NSA_ILi32EEEEEENS_6half_tENS5_IJlSB_lEEESI_SJ_NS4_8TiledMMAINS4_8MMA_AtomIJNS4_4SM904GMMA26MMA_64x128x16_F32F16F16_SSILNSN_5MajorE0ELSP_0ELNSN_7ScaleInE1ELSQ_1EEEEEENS4_6LayoutINS5_IJNSA_ILi2EEESB_SB_EEENS5_IJSB_NSA_ILi0EEESW_EEEEENS5_IJNS4_10UnderscoreESZ_SZ_EEEEENS4_13SM90_TMA_LOADENS4_14ComposedLayoutINS4_7SwizzleILi2ELi4ELi3EEENS4_18smem_ptr_flag_bitsILi16EEENST_INS5_IJNSA_ILi8EEESG_EEENS5_IJSG_SB_EEEEEEEvNS4_8identityES12_S1C_vS1D_EENS_8epilogue10collective6detail29Sm90TmaWarpSpecializedAdapterINS1G_15DefaultEpilogueISI_SJ_SJ_NS1F_6thread17LinearCombinationISI_Li1EffLNS1K_9ScaleType4KindE0ELNS_15FloatRoundStyleE2ESI_EENS1_15EpilogueDefaultEEEEEvvEEEEvNT_6ParamsE,"ax",@progbits
	.align	128
.text._ZN7cutlass13device_kernelINS_4gemm6kernel13GemmUniversalIN4cute5tupleIJiiiiEEENS1_10collective13CollectiveMmaINS1_34MainloopSm90TmaGmmaWarpSpecializedILi5ENS5_IJNS4_1CILi1EEESB_SB_EEENS1_35KernelTmaWarpSpecializedCooperativeEEENS5_IJNSA_ILi128EEESF_NSA_ILi32EEEEEENS_6half_tENS5_IJlSB_lEEESI_SJ_NS4_8TiledMMAINS4_8MMA_AtomIJNS4_4SM904GMMA26MMA_64x128x16_F32F16F16_SSILNSN_5MajorE0ELSP_0ELNSN_7ScaleInE1ELSQ_1EEEEEENS4_6LayoutINS5_IJNSA_ILi2EEESB_SB_EEENS5_IJSB_NSA_ILi0EEESW_EEEEENS5_IJNS4_10UnderscoreESZ_SZ_EEEEENS4_13SM90_TMA_LOADENS4_14ComposedLayoutINS4_7SwizzleILi2ELi4ELi3EEENS4_18smem_ptr_flag_bitsILi16EEENST_INS5_IJNSA_ILi8EEESG_EEENS5_IJSG_SB_EEEEEEEvNS4_8identityES12_S1C_vS1D_EENS_8epilogue10collective6detail29Sm90TmaWarpSpecializedAdapterINS1G_15DefaultEpilogueISI_SJ_SJ_NS1F_6thread17LinearCombinationISI_Li1EffLNS1K_9ScaleType4KindE0ELNS_15FloatRoundStyleE2ESI_EENS1_15EpilogueDefaultEEEEEvvEEEEvNT_6ParamsE:
        .type           _ZN7cutlass13device_kernelINS_4gemm6kernel13GemmUniversalIN4cute5tupleIJiiiiEEENS1_10collective13CollectiveMmaINS1_34MainloopSm90TmaGmmaWarpSpecializedILi5ENS5_IJNS4_1CILi1EEESB_SB_EEENS1_35KernelTmaWarpSpecializedCooperativeEEENS5_IJNSA_ILi128EEESF_NSA_ILi32EEEEEENS_6half_tENS5_IJlSB_lEEESI_SJ_NS4_8TiledMMAINS4_8MMA_AtomIJNS4_4SM904GMMA26MMA_64x128x16_F32F16F16_SSILNSN_5MajorE0ELSP_0ELNSN_7ScaleInE1ELSQ_1EEEEEENS4_6LayoutINS5_IJNSA_ILi2EEESB_SB_EEENS5_IJSB_NSA_ILi0EEESW_EEEEENS5_IJNS4_10UnderscoreESZ_SZ_EEEEENS4_13SM90_TMA_LOADENS4_14ComposedLayoutINS4_7SwizzleILi2ELi4ELi3EEENS4_18smem_ptr_flag_bitsILi16EEENST_INS5_IJNSA_ILi8EEESG_EEENS5_IJSG_SB_EEEEEEEvNS4_8identityES12_S1C_vS1D_EENS_8epilogue10collective6detail29Sm90TmaWarpSpecializedAdapterINS1G_15DefaultEpilogueISI_SJ_SJ_NS1F_6thread17LinearCombinationISI_Li1EffLNS1K_9ScaleType4KindE0ELNS_15FloatRoundStyleE2ESI_EENS1_15EpilogueDefaultEEEEEvvEEEEvNT_6ParamsE,@function
        .size           _ZN7cutlass13device_kernelINS_4gemm6kernel13GemmUniversalIN4cute5tupleIJiiiiEEENS1_10collective13CollectiveMmaINS1_34MainloopSm90TmaGmmaWarpSpecializedILi5ENS5_IJNS4_1CILi1EEESB_SB_EEENS1_35KernelTmaWarpSpecializedCooperativeEEENS5_IJNSA_ILi128EEESF_NSA_ILi32EEEEEENS_6half_tENS5_IJlSB_lEEESI_SJ_NS4_8TiledMMAINS4_8MMA_AtomIJNS4_4SM904GMMA26MMA_64x128x16_F32F16F16_SSILNSN_5MajorE0ELSP_0ELNSN_7ScaleInE1ELSQ_1EEEEEENS4_6LayoutINS5_IJNSA_ILi2EEESB_SB_EEENS5_IJSB_NSA_ILi0EEESW_EEEEENS5_IJNS4_10UnderscoreESZ_SZ_EEEEENS4_13SM90_TMA_LOADENS4_14ComposedLayoutINS4_7SwizzleILi2ELi4ELi3EEENS4_18smem_ptr_flag_bitsILi16EEENST_INS5_IJNSA_ILi8EEESG_EEENS5_IJSG_SB_EEEEEEEvNS4_8identityES12_S1C_vS1D_EENS_8epilogue10collective6detail29Sm90TmaWarpSpecializedAdapterINS1G_15DefaultEpilogueISI_SJ_SJ_NS1F_6thread17LinearCombinationISI_Li1EffLNS1K_9ScaleType4KindE0ELNS_15FloatRoundStyleE2ESI_EENS1_15EpilogueDefaultEEEEEvvEEEEvNT_6ParamsE,(.L_x_196 - _ZN7cutlass13device_kernelINS_4gemm6kernel13GemmUniversalIN4cute5tupleIJiiiiEEENS1_10collective13CollectiveMmaINS1_34MainloopSm90TmaGmmaWarpSpecializedILi5ENS5_IJNS4_1CILi1EEESB_SB_EEENS1_35KernelTmaWarpSpecializedCooperativeEEENS5_IJNSA_ILi128EEESF_NSA_ILi32EEEEEENS_6half_tENS5_IJlSB_lEEESI_SJ_NS4_8TiledMMAINS4_8MMA_AtomIJNS4_4SM904GMMA26MMA_64x128x16_F32F16F16_SSILNSN_5MajorE0ELSP_0ELNSN_7ScaleInE1ELSQ_1EEEEEENS4_6LayoutINS5_IJNSA_ILi2EEESB_SB_EEENS5_IJSB_NSA_ILi0EEESW_EEEEENS5_IJNS4_10UnderscoreESZ_SZ_EEEEENS4_13SM90_TMA_LOADENS4_14ComposedLayoutINS4_7SwizzleILi2ELi4ELi3EEENS4_18smem_ptr_flag_bitsILi16EEENST_INS5_IJNSA_ILi8EEESG_EEENS5_IJSG_SB_EEEEEEEvNS4_8identityES12_S1C_vS1D_EENS_8epilogue10collective6detail29Sm90TmaWarpSpecializedAdapterINS1G_15DefaultEpilogueISI_SJ_SJ_NS1F_6thread17LinearCombinationISI_Li1EffLNS1K_9ScaleType4KindE0ELNS_15FloatRoundStyleE2ESI_EENS1_15EpilogueDefaultEEEEEvvEEEEvNT_6ParamsE)
        .other          _ZN7cutlass13device_kernelINS_4gemm6kernel13GemmUniversalIN4cute5tupleIJiiiiEEENS1_10collective13CollectiveMmaINS1_34MainloopSm90TmaGmmaWarpSpecializedILi5ENS5_IJNS4_1CILi1EEESB_SB_EEENS1_35KernelTmaWarpSpecializedCooperativeEEENS5_IJNSA_ILi128EEESF_NSA_ILi32EEEEEENS_6half_tENS5_IJlSB_lEEESI_SJ_NS4_8TiledMMAINS4_8MMA_AtomIJNS4_4SM904GMMA26MMA_64x128x16_F32F16F16_SSILNSN_5MajorE0ELSP_0ELNSN_7ScaleInE1ELSQ_1EEEEEENS4_6LayoutINS5_IJNSA_ILi2EEESB_SB_EEENS5_IJSB_NSA_ILi0EEESW_EEEEENS5_IJNS4_10UnderscoreESZ_SZ_EEEEENS4_13SM90_TMA_LOADENS4_14ComposedLayoutINS4_7SwizzleILi2ELi4ELi3EEENS4_18smem_ptr_flag_bitsILi16EEENST_INS5_IJNSA_ILi8EEESG_EEENS5_IJSG_SB_EEEEEEEvNS4_8identityES12_S1C_vS1D_EENS_8epilogue10collective6detail29Sm90TmaWarpSpecializedAdapterINS1G_15DefaultEpilogueISI_SJ_SJ_NS1F_6thread17LinearCombinationISI_Li1EffLNS1K_9ScaleType4KindE0ELNS_15FloatRoundStyleE2ESI_EENS1_15EpilogueDefaultEEEEEvvEEEEvNT_6ParamsE,@"STO_CUDA_ENTRY STV_DEFAULT"
_ZN7cutlass13device_kernelINS_4gemm6kernel13GemmUniversalIN4cute5tupleIJiiiiEEENS1_10collective13CollectiveMmaINS1_34MainloopSm90TmaGmmaWarpSpecializedILi5ENS5_IJNS4_1CILi1EEESB_SB_EEENS1_35KernelTmaWarpSpecializedCooperativeEEENS5_IJNSA_ILi128EEESF_NSA_ILi32EEEEEENS_6half_tENS5_IJlSB_lEEESI_SJ_NS4_8TiledMMAINS4_8MMA_AtomIJNS4_4SM904GMMA26MMA_64x128x16_F32F16F16_SSILNSN_5MajorE0ELSP_0ELNSN_7ScaleInE1ELSQ_1EEEEEENS4_6LayoutINS5_IJNSA_ILi2EEESB_SB_EEENS5_IJSB_NSA_ILi0EEESW_EEEEENS5_IJNS4_10UnderscoreESZ_SZ_EEEEENS4_13SM90_TMA_LOADENS4_14ComposedLayoutINS4_7SwizzleILi2ELi4ELi3EEENS4_18smem_ptr_flag_bitsILi16EEENST_INS5_IJNSA_ILi8EEESG_EEENS5_IJSG_SB_EEEEEEEvNS4_8identityES12_S1C_vS1D_EENS_8epilogue10collective6detail29Sm90TmaWarpSpecializedAdapterINS1G_15DefaultEpilogueISI_SJ_SJ_NS1F_6thread17LinearCombinationISI_Li1EffLNS1K_9ScaleType4KindE0ELNS_15FloatRoundStyleE2ESI_EENS1_15EpilogueDefaultEEEEEvvEEEEvNT_6ParamsE:
[----:B------:R-:W0:Y:S01]  /*0000*/  LDC R1, c[0x0][0x28] ;  /* 0x00000a00ff017b82 */ /* 0x000e220000000800 */
[----:B------:R-:W1:Y:S01]  /*0010*/  S2R R18, SR_TID.X ;  /* 0x0000000000127919 */ /* 0x000e620000002100 */
[----:B------:R-:W-:Y:S01]  /*0020*/  ELECT P0, URZ, PT ;  /* 0x00000000003f782f */ /* 0x000fe20003800000 */
[----:B------:R-:W-:Y:S01]  /*0030*/  BSSY B0, `(.L_x_0) ;  /* 0x000000f000007945 */ /* 0x000fe20003800000 */
[--C-:B-1----:R-:W-:Y:S02]  /*0040*/  SHF.R.U32.HI R0, RZ, 0x5, R18.reuse ;  /* 0x00000005ff007819 */ /* 0x102fe40000011612 */
[----:B------:R-:W-:-:S03]  /*0050*/  SHF.R.U32.HI R22, RZ, 0x7, R18 ;  /* 0x00000007ff167819 */ /* 0x000fc60000011612 */
[----:B------:R-:W1:Y:S04]  /*0060*/  SHFL.IDX PT, R5, R0, RZ, 0x1f ;  /* 0x00001fff00057589 */ /* 0x000e6800000e0000 */
[----:B------:R2:W3:Y:S01]  /*0070*/  SHFL.IDX PT, R8, R22, RZ, 0x1f ;  /* 0x00001fff16087589 */ /* 0x0004e200000e0000 */
[----:B-1----:R-:W-:-:S13]  /*0080*/  ISETP.NE.OR P0, PT, R5, RZ, !P0 ;  /* 0x000000ff0500720c */ /* 0x002fda0004705670 */
[----:B0-23--:R-:W-:Y:S05]  /*0090*/  @P0 BRA `(.L_x_1) ;  /* 0x0000000000200947 */ /* 0x00dfea0003800000 */
[----:B------:R-:W-:Y:S02]  /*00a0*/  ULDC.64 UR4, c[0x0][0x198] ;  /* 0x0000660000047ab9 */ /* 0x000fe40000000a00 */
[----:B------:R-:W-:Y:S02]  /*00b0*/  UIADD3 UR6, UP0, UR4, 0xf0, URZ ;  /* 0x000000f004067890 */ /* 0x000fe4000ff1e03f */
[----:B------:R-:W-:Y:S02]  /*00c0*/  UIADD3 UR4, UP1, UR4, 0x1f0, URZ ;  /* 0x000001f004047890 */ /* 0x000fe4000ff3e03f */
[----:B------:R-:W-:Y:S02]  /*00d0*/  UIADD3.X UR7, URZ, UR5, URZ, UP0, !UPT ;  /* 0x000000053f077290 */ /* 0x000fe400087fe43f */
[----:B------:R-:W-:-:S07]  /*00e0*/  UIADD3.X UR5, URZ, UR5, URZ, UP1, !UPT ;  /* 0x000000053f057290 */ /* 0x000fce0008ffe43f */
[----:B------:R0:W-:Y:S02]  /*00f0*/  UTMACCTL.PF [UR6] ;  /* 0x00000000060079b9 */ /* 0x0001e40008040000 */
[----:B------:R0:W-:Y:S02]  /*0100*/  UTMACCTL.PF [UR4] ;  /* 0x00000000040079b9 */ /* 0x0001e40008040000 */
[----:B0-----:R-:W-:Y:S01]  /*0110*/  NOP ;  /* 0x0000000000007918 */ /* 0x001fe20000000000 */
.L_x_1:
[----:B------:R-:W-:Y:S05]  /*0120*/  BSYNC B0 ;  /* 0x0000000000007941 */ /* 0x000fea0003800000 */
.L_x_0:
[----:B------:R-:W0:Y:S02]  /*0130*/  SHFL.IDX PT, R2, R0, RZ, 0x1f ;  /* 0x00001fff00027589 */ /* 0x000e2400000e0000 */
[----:B0-----:R-:W-:-:S13]  /*0140*/  ISETP.NE.AND P0, PT, R2, RZ, PT ;  /* 0x000000ff0200720c */ /* 0x001fda0003f05270 */
[----:B------:R-:W-:Y:S05]  /*0150*/  @P0 BRA `(.L_x_2) ;  /* 0x0000000000600947 */ /* 0x000fea0003800000 */
[----:B------:R-:W0:Y:S01]  /*0160*/  S2UR UR8, SR_CgaCtaId ;  /* 0x00000000000879c3 */ /* 0x000e220000008800 */
[----:B------:R-:W-:Y:S01]  /*0170*/  UMOV UR4, 0x400 ;  /* 0x0000040000047882 */ /* 0x000fe20000000000 */
[----:B------:R-:W-:Y:S01]  /*0180*/  UMOV UR5, 0x1 ;  /* 0x0000000100057882 */ /* 0x000fe20000000000 */
[----:B------:R-:W-:Y:S01]  /*0190*/  UMOV UR6, 0x100 ;  /* 0x0000010000067882 */ /* 0x000fe20000000000 */
[----:B------:R-:W-:Y:S01]  /*01a0*/  ELECT P0, URZ, PT ;  /* 0x00000000003f782f */ /* 0x000fe20003800000 */
[----:B------:R-:W-:-:S04]  /*01b0*/  UIADD3 UR6, -UR6, 0x100000, URZ ;  /* 0x0010000006067890 */ /* 0x000fc8000fffe13f */
[----:B------:R-:W-:Y:S02]  /*01c0*/  USHF.L.U32 UR7, UR6, 0xb, URZ ;  /* 0x0000000b06077899 */ /* 0x000fe4000800063f */
[----:B------:R-:W-:Y:S02]  /*01d0*/  USHF.L.U32 UR6, UR6, 0x1, URZ ;  /* 0x0000000106067899 */ /* 0x000fe4000800063f */
[----:B0-----:R-:W-:Y:S02]  /*01e0*/  ULEA UR8, UR8, UR4, 0x18 ;  /* 0x0000000408087291 */ /* 0x001fe4000f8ec03f */
[----:B------:R-:W-:-:S04]  /*01f0*/  UIADD3 UR4, -UR5, 0x100000, URZ ;  /* 0x0010000005047890 */ /* 0x000fc8000fffe13f */
[----:B------:R-:W-:Y:S02]  /*0200*/  USHF.L.U32 UR5, UR4, 0xb, URZ ;  /* 0x0000000b04057899 */ /* 0x000fe4000800063f */
[----:B------:R-:W-:Y:S01]  /*0210*/  USHF.L.U32 UR4, UR4, 0x1, URZ ;  /* 0x0000000104047899 */ /* 0x000fe2000800063f */
[----:B------:R-:W0:Y:S11]  /*0220*/  FENCE.VIEW.ASYNC.S ;  /* 0x00000000000073c6 */ /* 0x000e360000000000 */
[----:B0-----:R0:W1:Y:S01]  /*0230*/  SYNCS.EXCH.64 URZ, [UR8], UR4 ;  /* 0x00000004083f75b2 */ /* 0x0010620008000100 */
[----:B------:R0:W2:Y:S01]  /*0240*/  SYNCS.EXCH.64 URZ, [UR8+0x28], UR6 ;  /* 0x00002806083f75b2 */ /* 0x0000a20008000100 */
[----:B------:R0:W3:Y:S01]  /*0250*/  SYNCS.EXCH.64 URZ, [UR8+0x8], UR4 ;  /* 0x00000804083f75b2 */ /* 0x0000e20008000100 */
[----:B------:R0:W4:Y:S01]  /*0260*/  SYNCS.EXCH.64 URZ, [UR8+0x30], UR6 ;  /* 0x00003006083f75b2 */ /* 0x0001220008000100 */
[----:B------:R0:W0:Y:S01]  /*0270*/  SYNCS.EXCH.64 URZ, [UR8+0x10], UR4 ;  /* 0x00001004083f75b2 */ /* 0x0000220008000100 */
[----:B------:R0:W0:Y:S01]  /*0280*/  SYNCS.EXCH.64 URZ, [UR8+0x38], UR6 ;  /* 0x00003806083f75b2 */ /* 0x0000220008000100 */
[----:B------:R0:W0:Y:S01]  /*0290*/  SYNCS.EXCH.64 URZ, [UR8+0x18], UR4 ;  /* 0x00001804083f75b2 */ /* 0x0000220008000100 */
[----:B------:R0:W0:Y:S01]  /*02a0*/  SYNCS.EXCH.64 URZ, [UR8+0x40], UR6 ;  /* 0x00004006083f75b2 */ /* 0x0000220008000100 */
[----:B------:R0:W0:Y:S01]  /*02b0*/  SYNCS.EXCH.64 URZ, [UR8+0x20], UR4 ;  /* 0x00002004083f75b2 */ /* 0x0000220008000100 */
[----:B------:R0:W0:Y:S01]  /*02c0*/  SYNCS.EXCH.64 URZ, [UR8+0x48], UR6 ;  /* 0x00004806083f75b2 */ /* 0x0000220008000100 */
[----:B------:R-:W-:Y:S01]  /*02d0*/  NOP ;  /* 0x0000000000007918 */ /* 0x000fe20000000000 */
.L_x_2:
[----:B------:R-:W5:Y:S01]  /*02e0*/  SHFL.IDX PT, R0, R0, RZ, 0x1f ;  /* 0x00001fff00007589 */ /* 0x000f6200000e0000 */
[----:B------:R-:W-:Y:S01]  /*02f0*/  ELECT P0, URZ, PT ;  /* 0x00000000003f782f */ /* 0x000fe20003800000 */
[----:B------:R-:W1:Y:S01]  /*0300*/  LDC R2, c[0x0][0x65c] ;  /* 0x00019700ff027b82 */ /* 0x000e620000000800 */
[----:B------:R-:W-:Y:S01]  /*0310*/  SHF.R.S32.HI R6, RZ, 0x1f, R5 ;  /* 0x0000001fff067819 */ /* 0x000fe20000011405 */
[----:B------:R-:W2:Y:S01]  /*0320*/  S2R R3, SR_CTAID.Y ;  /* 0x0000000000037919 */ /* 0x000ea20000002600 */
[----:B0-----:R-:W-:Y:S01]  /*0330*/  UMOV UR4, 0x20 ;  /* 0x0000002000047882 */ /* 0x001fe20000000000 */
[----:B------:R-:W-:Y:S01]  /*0340*/  ISETP.NE.AND P2, PT, R8, RZ, PT ;  /* 0x000000ff0800720c */ /* 0x000fe20003f45270 */
[----:B------:R-:W-:Y:S01]  /*0350*/  NOP ;  /* 0x0000000000007918 */ /* 0x000fe20000000000 */
[----:B------:R-:W0:Y:S01]  /*0360*/  S2R R4, SR_CTAID.X ;  /* 0x0000000000047919 */ /* 0x000e220000002500 */
[----:B------:R-:W-:Y:S01]  /*0370*/  LEA.HI R6, R6, R5, RZ, 0x2 ;  /* 0x0000000506067211 */ /* 0x000fe200078f10ff */
[----:B------:R-:W-:Y:S01]  /*0380*/  NOP ;  /* 0x0000000000007918 */ /* 0x000fe20000000000 */
[----:B-----5:R-:W-:-:S02]  /*0390*/  ISETP.NE.OR P0, PT, R0, RZ, !P0 ;  /* 0x000000ff0000720c */ /* 0x020fc40004705670 */
[----:B-1----:R-:W-:-:S04]  /*03a0*/  ISETP.NE.AND P3, PT, R2, 0x1, PT ;  /* 0x000000010200780c */ /* 0x002fc80003f65270 */
[----:B------:R-:W-:Y:S02]  /*03b0*/  P2R R0, PR, RZ, 0x8 ;  /* 0x00000008ff007803 */ /* 0x000fe40000000000 */
[----:B------:R-:W-:-:S05]  /*03c0*/  LOP3.LUT R0, R6, 0xfffffffc, RZ, 0xc0, !PT ;  /* 0xfffffffc06007812 */ /* 0x000fca00078ec0ff */
[----:B------:R-:W-:Y:S01]  /*03d0*/  VOTEU.ALL UP0, P0 ;  /* 0x00000000003f7886 */ /* 0x000fe20000000000 */
[----:B------:R-:W-:Y:S01]  /*03e0*/  IMAD.IADD R0, R5, 0x1, -R0 ;  /* 0x0000000105007824 */ /* 0x000fe200078e0a00 */
[----:B------:R-:W0:Y:S01]  /*03f0*/  @P3 LDC R17, c[0x0][0x10] ;  /* 0x00000400ff113b82 */ /* 0x000e220000000800 */
[----:B------:R-:W-:Y:S01]  /*0400*/  VOTEU.ALL UP1, P0 ;  /* 0x00000000003f7886 */ /* 0x000fe20000020000 */
[----:B--2---:R-:W-:Y:S01]  /*0410*/  @P3 IMAD.MOV.U32 R6, RZ, RZ, R3 ;  /* 0x000000ffff063224 */ /* 0x004fe200078e0003 */
[----:B------:R-:W-:Y:S01]  /*0420*/  @!UP0 UMOV UR6, 0x400 ;  /* 0x0000040000068882 */ /* 0x000fe20000000000 */
[----:B------:R-:W-:-:S04]  /*0430*/  @!UP0 UIADD3 UR4, -UR4, 0x100000, URZ ;  /* 0x0010000004048890 */ /* 0x000fc8000fffe13f */
[----:B------:R-:W-:Y:S02]  /*0440*/  @!UP0 USHF.L.U32 UR5, UR4, 0xb, URZ ;  /* 0x0000000b04058899 */ /* 0x000fe4000800063f */
[----:B------:R-:W-:Y:S01]  /*0450*/  @!UP0 USHF.L.U32 UR4, UR4, 0x1, URZ ;  /* 0x0000000104048899 */ /* 0x000fe2000800063f */
[----:B------:R-:W-:Y:S02]  /*0460*/  @P3 IMAD.MOV.U32 R7, RZ, RZ, RZ ;  /* 0x000000ffff073224 */ /* 0x000fe400078e00ff */
[----:B------:R-:W-:Y:S01]  /*0470*/  IMAD.MOV.U32 R5, RZ, RZ, RZ ;  /* 0x000000ffff057224 */ /* 0x000fe200078e00ff */
[----:B------:R-:W1:Y:S01]  /*0480*/  @!UP0 S2UR UR7, SR_CgaCtaId ;  /* 0x00000000000789c3 */ /* 0x000e620000008800 */
[----:B------:R-:W-:-:S07]  /*0490*/  @P3 IMAD.MOV.U32 R11, RZ, RZ, RZ ;  /* 0x000000ffff0b3224 */ /* 0x000fce00078e00ff */
[----:B------:R-:W2:Y:S01]  /*04a0*/  @!P3 LDC R9, c[0x0][0xc] ;  /* 0x00000300ff09bb82 */ /* 0x000ea20000000800 */
[----:B0-----:R-:W-:-:S04]  /*04b0*/  @P3 IMAD.WIDE.U32 R16, R4, R17, R6 ;  /* 0x0000001104103225 */ /* 0x001fc800078e0006 */
[----:B------:R-:W-:Y:S01]  /*04c0*/  @P3 IMAD.IADD R17, R17, 0x1, R11 ;  /* 0x0000000111113824 */ /* 0x000fe200078e020b */
[----:B-1----:R-:W-:Y:S01]  /*04d0*/  @!UP0 ULEA UR6, UR7, UR6, 0x18 ;  /* 0x0000000607068291 */ /* 0x002fe2000f8ec03f */
[----:B------:R-:W-:Y:S01]  /*04e0*/  VOTEU.ALL UP0, P0 ;  /* 0x00000000003f7886 */ /* 0x000fe20000000000 */
[----:B------:R-:W-:-:S04]  /*04f0*/  ISETP.NE.AND P0, PT, R0, 0x3, PT ;  /* 0x000000030000780c */ /* 0x000fc80003f05270 */
[----:B------:R-:W-:Y:S01]  /*0500*/  ISETP.EQ.OR P0, PT, R0, RZ, !P0 ;  /* 0x000000ff0000720c */ /* 0x000fe20004702670 */
[----:B--2---:R-:W-:-:S03]  /*0510*/  @!P3 IMAD.WIDE.U32 R6, R9, R3, R4 ;  /* 0x000000030906b225 */ /* 0x004fc600078e0004 */
[C---:B------:R-:W-:Y:S01]  /*0520*/  ISETP.EQ.AND P0, PT, R8.reuse, RZ, P0 ;  /* 0x000000ff0800720c */ /* 0x040fe20000702270 */
[----:B------:R-:W-:Y:S01]  /*0530*/  VIADD R8, R8, 0xffffffff ;  /* 0xffffffff08087836 */ /* 0x000fe20000000000 */
[----:B------:R-:W0:Y:S02]  /*0540*/  FENCE.VIEW.ASYNC.S ;  /* 0x00000000000073c6 */ /* 0x000e240000000000 */
[----:B0-----:R0:W3:Y:S01]  /*0550*/  @!UP0 SYNCS.EXCH.64 URZ, [UR6+0x60], UR4 ;  /* 0x00006004063f85b2 */ /* 0x0010e20008000100 */
[----:B------:R-:W-:Y:S01]  /*0560*/  @!P3 IMAD.MOV.U32 R16, RZ, RZ, R6 ;  /* 0x000000ffff10b224 */ /* 0x000fe200078e0006 */
[----:B------:R-:W-:Y:S01]  /*0570*/  SEL R19, RZ, 0x1, !P0 ;  /* 0x00000001ff137807 */ /* 0x000fe20004000000 */
[----:B------:R-:W-:Y:S01]  /*0580*/  @!P3 IMAD.MOV.U32 R17, RZ, RZ, R7 ;  /* 0x000000ffff11b224 */ /* 0x000fe200078e0007 */
[----:B------:R-:W-:-:S04]  /*0590*/  ISETP.GE.U32.AND P1, PT, R8, 0x2, PT ;  /* 0x000000020800780c */ /* 0x000fc80003f26070 */
[----:B------:R-:W-:Y:S01]  /*05a0*/  SEL R19, R19, 0x2, P1 ;  /* 0x0000000213137807 */ /* 0x000fe20000800000 */
[----:B------:R0:W3:Y:S01]  /*05b0*/  @!UP1 SYNCS.EXCH.64 URZ, [UR6+0x68], UR4 ;  /* 0x00006804063f95b2 */ /* 0x0000e20008000100 */
[----:B------:R-:W-:Y:S01]  /*05c0*/  NOP ;  /* 0x0000000000007918 */ /* 0x000fe20000000000 */
[----:B---34-:R-:W-:Y:S06]  /*05d0*/  BAR.SYNC.DEFER_BLOCKING 0x0 ;  /* 0x0000000000007b1d */ /* 0x018fec0000010000 */
[----:B------:R-:W-:Y:S05]  /*05e0*/  @!P2 BRA `(.L_x_3) ;  /* 0x0000005c001ca947 */ /* 0x000fea0003800000 */
[----:B------:R-:W-:-:S13]  /*05f0*/  ISETP.GT.U32.AND P0, PT, R8, 0x1, PT ;  /* 0x000000010800780c */ /* 0x000fda0003f04070 */
[----:B0-----:R-:W-:Y:S05]  /*0600*/  @P0 EXIT ;  /* 0x000000000000094d */ /* 0x001fea0003800000 */
[----:B------:R-:W-:Y:S01]  /*0610*/  ULDC.64 UR4, c[0x0][0x650] ;  /* 0x0001940000047ab9 */ /* 0x000fe20000000a00 */
[----:B------:R-:W-:Y:S01]  /*0620*/  PRMT R0, RZ, 0x7610, R0 ;  /* 0x00007610ff007816 */ /* 0x000fe20000000000 */
[----:B------:R-:W-:Y:S01]  /*0630*/  IMAD.MOV.U32 R91, RZ, RZ, -0x1 ;  /* 0xffffffffff5b7424 */ /* 0x000fe200078e00ff */
[----:B------:R-:W-:Y:S01]  /*0640*/  ISETP.GE.U32.AND P0, PT, R16, UR4, PT ;  /* 0x0000000410007c0c */ /* 0x000fe2000bf06070 */
[----:B------:R-:W-:Y:S02]  /*0650*/  IMAD.MOV.U32 R92, RZ, RZ, -0x1 ;  /* 0xffffffffff5c7424 */ /* 0x000fe400078e00ff */
[----:B------:R-:W-:Y:S01]  /*0660*/  IMAD.MOV.U32 R89, RZ, RZ, -0x1 ;  /* 0xffffffffff597424 */ /* 0x000fe200078e00ff */
[----:B------:R-:W-:-:S13]  /*0670*/  ISETP.GE.U32.AND.EX P0, PT, R17, UR5, PT, P0 ;  /* 0x0000000511007c0c */ /* 0x000fda000bf06100 */
[----:B------:R-:W-:Y:S05]  /*0680*/  @P0 BRA `(.L_x_4) ;  /* 0x0000000400540947 */ /* 0x000fea0003800000 */
[----:B------:R-:W0:Y:S01]  /*0690*/  LDC.64 R14, c[0x0][0x628] ;  /* 0x00018a00ff0e7b82 */ /* 0x000e220000000a00 */
[----:B------:R-:W-:Y:S02]  /*06a0*/  IMAD.MOV.U32 R6, RZ, RZ, R16 ;  /* 0x000000ffff067224 */ /* 0x000fe400078e0010 */
[----:B------:R-:W-:-:S05]  /*06b0*/  IMAD.MOV.U32 R7, RZ, RZ, R17 ;  /* 0x000000ffff077224 */ /* 0x000fca00078e0011 */
[----:B------:R-:W1:Y:S08]  /*06c0*/  LDC R0, c[0x0][0x630] ;  /* 0x00018c00ff007b82 */ /* 0x000e700000000800 */
[----:B------:R-:W2:Y:S01]  /*06d0*/  LDC.64 R20, c[0x0][0x620] ;  /* 0x00018800ff147b82 */ /* 0x000ea20000000a00 */
[----:B0-----:R-:W-:-:S04]  /*06e0*/  ISETP.NE.U32.AND P0, PT, R14, RZ, PT ;  /* 0x000000ff0e00720c */ /* 0x001fc80003f05070 */
[----:B------:R-:W-:-:S13]  /*06f0*/  ISETP.NE.AND.EX P0, PT, R15, RZ, PT, P0 ;  /* 0x000000ff0f00720c */ /* 0x000fda0003f05300 */
[----:B-12---:R-:W-:Y:S05]  /*0700*/  @!P0 BRA `(.L_x_5) ;  /* 0x0000000000288947 */ /* 0x006fea0003800000 */
[----:B------:R-:W0:Y:S02]  /*0710*/  LDC R11, c[0x0][0x634] ;  /* 0x00018d00ff0b7b82 */ /* 0x000e240000000800 */
[----:B0-----:R-:W-:-:S05]  /*0720*/  IADD3 R11, P0, R16, R11, RZ ;  /* 0x0000000b100b7210 */ /* 0x001fca0007f1e0ff */
[----:B------:R-:W-:-:S04]  /*0730*/  IMAD.X R13, RZ, RZ, R17, P0 ;  /* 0x000000ffff0d7224 */ /* 0x000fc800000e0611 */
[----:B------:R-:W-:-:S04]  /*0740*/  IMAD.WIDE.U32 R6, R13, R14, RZ ;  /* 0x0000000e0d067225 */ /* 0x000fc800078e00ff */
[----:B------:R-:W-:-:S04]  /*0750*/  IMAD.WIDE.U32 R8, P0, R11, R15, R6 ;  /* 0x0000000f0b087225 */ /* 0x000fc80007800006 */
[----:B------:R-:W-:-:S04]  /*0760*/  IMAD.WIDE.U32 R6, R11, R14, RZ ;  /* 0x0000000e0b067225 */ /* 0x000fc800078e00ff */
[----:B------:R-:W-:Y:S01]  /*0770*/  IMAD.X R11, RZ, RZ, RZ, P0 ;  /* 0x000000ffff0b7224 */ /* 0x000fe200000e06ff */
[----:B------:R-:W-:Y:S01]  /*0780*/  IADD3 RZ, P0, R7, R8, RZ ;  /* 0x0000000807ff7210 */ /* 0x000fe20007f1e0ff */
[----:B------:R-:W-:-:S04]  /*0790*/  IMAD.MOV.U32 R10, RZ, RZ, R9 ;  /* 0x000000ffff0a7224 */ /* 0x000fc800078e0009 */
[----:B------:R-:W-:-:S08]  /*07a0*/  IMAD.WIDE.U32.X R6, R13, R15, R10, P0 ;  /* 0x0000000f0d067225 */ /* 0x000fd000000e040a */
.L_x_5:
[-CC-:B------:R-:W-:Y:S01]  /*07b0*/  SHF.R.U64 R89, R6, R0.reuse, R7.reuse ;  /* 0x0000000006597219 */ /* 0x180fe20000001207 */
[----:B------:R-:W0:Y:S01]  /*07c0*/  LDC R10, c[0x0][0x618] ;  /* 0x00018600ff0a7b82 */ /* 0x000e220000000800 */
[----:B------:R-:W-:Y:S01]  /*07d0*/  SHF.R.U32.HI R5, RZ, R0, R7 ;  /* 0x00000000ff057219 */ /* 0x000fe20000011607 */
[----:B------:R-:W-:Y:S01]  /*07e0*/  ULDC UR4, c[0x0][0x150] ;  /* 0x0000540000047ab9 */ /* 0x000fe20000000800 */
[----:B------:R-:W-:Y:S02]  /*07f0*/  IADD3 R9, P0, RZ, -R89, RZ ;  /* 0x80000059ff097210 */ /* 0x000fe40007f1e0ff */
[----:B------:R-:W-:-:S03]  /*0800*/  I2FP.F32.U32 R0, R4 ;  /* 0x0000000400007245 */ /* 0x000fc60000201000 */
[----:B------:R-:W1:Y:S01]  /*0810*/  LDC.64 R28, c[0x0][0x640] ;  /* 0x00019000ff1c7b82 */ /* 0x000e620000000a00 */
[----:B------:R-:W-:Y:S02]  /*0820*/  IMAD.X R11, RZ, RZ, ~R5, P0 ;  /* 0x000000ffff0b7224 */ /* 0x000fe400000e0e05 */
[----:B------:R-:W-:Y:S01]  /*0830*/  FMUL R0, R0, UR4 ;  /* 0x0000000400007c20 */ /* 0x000fe20008400000 */
[----:B------:R-:W-:Y:S01]  /*0840*/  IMAD.WIDE.U32 R6, R9, R20, R16 ;  /* 0x0000001409067225 */ /* 0x000fe200078e0010 */
[----:B------:R-:W-:-:S03]  /*0850*/  ULDC UR4, c[0x0][0x154] ;  /* 0x0000550000047ab9 */ /* 0x000fc60000000800 */
[----:B------:R-:W-:Y:S01]  /*0860*/  IMAD R8, R11, R20, RZ ;  /* 0x000000140b087224 */ /* 0x000fe200078e02ff */
[----:B------:R-:W2:Y:S01]  /*0870*/  LDC R5, c[0x0][0x144] ;  /* 0x00005100ff057b82 */ /* 0x000ea20000000800 */
[----:B------:R-:W3:Y:S02]  /*0880*/  F2I.U32.TRUNC.NTZ R0, R0 ;  /* 0x0000000000007305 */ /* 0x000ee4000020f000 */
[----:B------:R-:W-:-:S04]  /*0890*/  IMAD R9, R9, R21, R8 ;  /* 0x0000001509097224 */ /* 0x000fc800078e0208 */
[----:B------:R-:W-:Y:S01]  /*08a0*/  IMAD.IADD R7, R7, 0x1, R9 ;  /* 0x0000000107077824 */ /* 0x000fe200078e0209 */
[----:B------:R-:W4:Y:S01]  /*08b0*/  LDC R12, c[0x0][0x608] ;  /* 0x00018200ff0c7b82 */ /* 0x000f220000000800 */
[----:B------:R-:W-:-:S03]  /*08c0*/  IMAD.MOV.U32 R9, RZ, RZ, -0x1 ;  /* 0xffffffffff097424 */ /* 0x000fc600078e00ff */
[-CC-:B0-----:R-:W-:Y:S02]  /*08d0*/  SHF.R.U64 R20, R6, R10.reuse, R7.reuse ;  /* 0x0000000a06147219 */ /* 0x181fe40000001207 */
[----:B------:R-:W-:Y:S02]  /*08e0*/  I2FP.F32.U32 R6, R3 ;  /* 0x0000000300067245 */ /* 0x000fe40000201000 */
[----:B------:R-:W0:Y:S01]  /*08f0*/  LDC R26, c[0x0][0x658] ;  /* 0x00019600ff1a7b82 */ /* 0x000e220000000800 */
[----:B-1----:R-:W-:Y:S01]  /*0900*/  ISETP.NE.U32.AND P0, PT, R28, RZ, PT ;  /* 0x000000ff1c00720c */ /* 0x002fe20003f05070 */
[----:B---3--:R-:W-:Y:S01]  /*0910*/  IMAD.MOV R8, RZ, RZ, -R0 ;  /* 0x000000ffff087224 */ /* 0x008fe200078e0a00 */
[----:B------:R-:W-:Y:S01]  /*0920*/  SHF.R.U32.HI R7, RZ, R10, R7 ;  /* 0x0000000aff077219 */ /* 0x000fe20000011607 */
[----:B------:R-:W-:Y:S01]  /*0930*/  FMUL R6, R6, UR4 ;  /* 0x0000000406067c20 */ /* 0x000fe20008400000 */
[----:B------:R-:W-:-:S03]  /*0940*/  ISETP.NE.AND.EX P0, PT, R29, RZ, PT, P0 ;  /* 0x000000ff1d00720c */ /* 0x000fc60003f05300 */
[----:B------:R-:W1:Y:S01]  /*0950*/  LDC R14, c[0x0][0x148] ;  /* 0x00005200ff0e7b82 */ /* 0x000e620000000800 */
[----:B--2---:R-:W-:-:S07]  /*0960*/  IMAD R0, R5, R8, R4 ;  /* 0x0000000805007224 */ /* 0x004fce00078e0204 */
[----:B------:R-:W2:Y:S01]  /*0970*/  LDC R24, c[0x0][0x600] ;  /* 0x00018000ff187b82 */ /* 0x000ea20000000800 */
[-CC-:B----4-:R-:W-:Y:S02]  /*0980*/  SHF.R.U64 R30, R20, R12.reuse, R7.reuse ;  /* 0x0000000c141e7219 */ /* 0x190fe40000001207 */
[----:B------:R-:W-:Y:S01]  /*0990*/  SHF.R.U32.HI R5, RZ, R12, R7 ;  /* 0x0000000cff057219 */ /* 0x000fe20000011607 */
[----:B------:R-:W-:Y:S01]  /*09a0*/  IMAD.MOV.U32 R7, RZ, RZ, 0x1 ;  /* 0x00000001ff077424 */ /* 0x000fe200078e00ff */
[----:B------:R3:W4:Y:S03]  /*09b0*/  F2I.U32.TRUNC.NTZ R12, R6 ;  /* 0x00000006000c7305 */ /* 0x000726000020f000 */
[----:B------:R-:W1:Y:S01]  /*09c0*/  LDC R15, c[0x0][0x648] ;  /* 0x00019200ff0f7b82 */ /* 0x000e620000000800 */
[-C--:B0-----:R-:W-:Y:S02]  /*09d0*/  SHF.L.U32 R4, R9, R26.reuse, RZ ;  /* 0x0000001a09047219 */ /* 0x081fe400000006ff */
[----:B------:R-:W-:-:S02]  /*09e0*/  SHF.R.U64 R32, R30, R26, R5 ;  /* 0x0000001a1e207219 */ /* 0x000fc40000001205 */
[----:B------:R-:W-:Y:S02]  /*09f0*/  LOP3.LUT R11, RZ, R4, RZ, 0x33, !PT ;  /* 0x00000004ff0b7212 */ /* 0x000fe400078e33ff */
[-C--:B------:R-:W-:Y:S01]  /*0a00*/  SHF.R.U32.HI R5, RZ, R26.reuse, R5 ;  /* 0x0000001aff057219 */ /* 0x080fe20000011605 */
[----:B------:R-:W0:Y:S01]  /*0a10*/  LDC R21, c[0x0][0x638] ;  /* 0x00018e00ff157b82 */ /* 0x000e220000000800 */
[----:B------:R-:W-:Y:S01]  /*0a20*/  SHF.L.U32 R10, R7, R26, RZ ;  /* 0x0000001a070a7219 */ /* 0x000fe200000006ff */
[----:B------:R-:W-:-:S06]  /*0a30*/  IMAD.MOV.U32 R4, RZ, RZ, R32 ;  /* 0x000000ffff047224 */ /* 0x000fcc00078e0020 */
[----:B------:R-:W0:Y:S01]  /*0a40*/  LDC R91, c[0x0][0x610] ;  /* 0x00018400ff5b7b82 */ /* 0x000e220000000800 */
[----:B---34-:R-:W-:Y:S05]  /*0a50*/  @!P0 BRA `(.L_x_6) ;  /* 0x0000000000288947 */ /* 0x018fea0003800000 */
[----:B------:R-:W3:Y:S02]  /*0a60*/  LDC R9, c[0x0][0x64c] ;  /* 0x00019300ff097b82 */ /* 0x000ee40000000800 */
[----:B---3--:R-:W-:-:S05]  /*0a70*/  IADD3 R9, P0, R32, R9, RZ ;  /* 0x0000000920097210 */ /* 0x008fca0007f1e0ff */
        /* <DEDUP_REMOVED lines=8> */
.L_x_6:
[----:B-1----:R-:W-:Y:S01]  /*0b00*/  SHF.R.U64 R4, R4, R15, R5 ;  /* 0x0000000f04047219 */ /* 0x002fe20000001205 */
[----:B--2---:R-:W-:Y:S01]  /*0b10*/  VIADD R5, R24, 0xffffffff ;  /* 0xffffffff18057836 */ /* 0x004fe20000000000 */
[----:B------:R-:W-:Y:S01]  /*0b20*/  LOP3.LUT R11, R30, R11, RZ, 0xc0, !PT ;  /* 0x0000000b1e0b7212 */ /* 0x000fe200078ec0ff */
[----:B------:R-:W-:Y:S02]  /*0b30*/  IMAD.MOV R12, RZ, RZ, -R12 ;  /* 0x000000ffff0c7224 */ /* 0x000fe400078e0a0c */
[----:B------:R-:W-:Y:S02]  /*0b40*/  IMAD.MOV R6, RZ, RZ, -R4 ;  /* 0x000000ffff067224 */ /* 0x000fe400078e0a04 */
[----:B------:R-:W-:Y:S01]  /*0b50*/  IMAD R11, R10, R4, R11 ;  /* 0x000000040a0b7224 */ /* 0x000fe200078e020b */
[----:B------:R-:W-:Y:S01]  /*0b60*/  LOP3.LUT R4, R20, R5, RZ, 0xc0, !PT ;  /* 0x0000000514047212 */ /* 0x000fe200078ec0ff */
[----:B------:R-:W-:Y:S02]  /*0b70*/  @P3 IMAD R0, R14, R12, R3 ;  /* 0x0000000c0e003224 */ /* 0x000fe400078e0203 */
[----:B0-----:R-:W-:-:S02]  /*0b80*/  IMAD R3, R6, R21, R32 ;  /* 0x0000001506037224 */ /* 0x001fc400078e0220 */
[----:B------:R-:W-:Y:S02]  /*0b90*/  IMAD R91, R11, R91, R0 ;  /* 0x0000005b0b5b7224 */ /* 0x000fe400078e0200 */
[----:B------:R-:W-:Y:S02]  /*0ba0*/  IMAD R4, R3, R24, R4 ;  /* 0x0000001803047224 */ /* 0x000fe400078e0204 */
[----:B------:R-:W-:-:S03]  /*0bb0*/  IMAD.MOV.U32 R0, RZ, RZ, 0x1 ;  /* 0x00000001ff007424 */ /* 0x000fc600078e00ff */
[----:B------:R-:W-:Y:S02]  /*0bc0*/  SEL R92, R4, R91, !P3 ;  /* 0x0000005b045c7207 */ /* 0x000fe40005800000 */
[----:B------:R-:W-:-:S07]  /*0bd0*/  SEL R91, R91, R4, !P3 ;  /* 0x000000045b5b7207 */ /* 0x000fce0005800000 */
.L_x_4:
[----:B------:R-:W-:-:S08]  /*0be0*/  NOP ;  /* 0x0000000000007918 */ /* 0x000fd00000000000 */
[----:B------:R-:W0:Y:S02]  /*0bf0*/  USETMAXREG.TRY_ALLOC.CTAPOOL UP0, 0xe8 ;  /* 0x000000e8000079c8 */ /* 0x000e240008000600 */
[----:B0-----:R-:W-:-:S13]  /*0c00*/  PLOP3.LUT P0, PT, PT, PT, UP0, 0x80, 0x0 ;  /* 0x000000000000781c */ /* 0x001fda0003f0f008 */
[----:B------:R-:W-:Y:S05]  /*0c10*/  @!P0 BRA `(.L_x_4) ;  /* 0xfffffffc00f08947 */ /* 0x000fea000383ffff */
[----:B------:R-:W-:Y:S01]  /*0c20*/  ULDC.64 UR4, c[0x0][0x598] ;  /* 0x0001660000047ab9 */ /* 0x000fe20000000a00 */
[----:B------:R-:W-:Y:S01]  /*0c30*/  ULDC.64 UR36, c[0x0][0x208] ;  /* 0x0000820000247ab9 */ /* 0x000fe20000000a00 */
[----:B------:R-:W-:-:S04]  /*0c40*/  ISETP.NE.U32.AND P0, PT, RZ, UR4, PT ;  /* 0x00000004ff007c0c */ /* 0x000fc8000bf05070 */
[----:B------:R-:W-:-:S13]  /*0c50*/  ISETP.NE.AND.EX P0, PT, RZ, UR5, PT, P0 ;  /* 0x00000005ff007c0c */ /* 0x000fda000bf05300 */
[----:B------:R-:W-:Y:S05]  /*0c60*/  @!P0 BRA `(.L_x_7) ;  /* 0x00000000001c8947 */ /* 0x000fea0003800000 */
[----:B------:R-:W0:Y:S02]  /*0c70*/  LDC.64 R4, c[0x0][0x598] ;  /* 0x00016600ff047b82 */ /* 0x000e240000000a00 */
[----:B0-----:R-:W2:Y:S02]  /*0c80*/  LDG.E.64 R4, desc[UR36][R4.64] ;  /* 0x0000002404047981 */ /* 0x001ea4000c1e1b00 */
[----:B--2---:R-:W-:-:S04]  /*0c90*/  ISETP.NE.U32.AND P0, PT, R4, RZ, PT ;  /* 0x000000ff0400720c */ /* 0x004fc80003f05070 */
[----:B------:R-:W-:-:S13]  /*0ca0*/  ISETP.NE.AND.EX P0, PT, R5, RZ, PT, P0 ;  /* 0x000000ff0500720c */ /* 0x000fda0003f05300 */
[----:B------:R-:W-:Y:S05]  /*0cb0*/  @!P0 BRA `(.L_x_7) ;  /* 0x0000000000088947 */ /* 0x000fea0003800000 */
[----:B------:R0:W5:Y:S01]  /*0cc0*/  LD.E R23, desc[UR36][R4.64] ;  /* 0x0000002404177980 */ /* 0x000162000c101900 */
[----:B------:R-:W-:Y:S05]  /*0cd0*/  BRA `(.L_x_8) ;  /* 0x0000000000247947 */ /* 0x000fea0003800000 */
.L_x_7:
[----:B------:R-:W-:Y:S02]  /*0ce0*/  ULDC.64 UR4, c[0x0][0x588] ;  /* 0x0001620000047ab9 */ /* 0x000fe40000000a00 */
[----:B------:R-:W-:-:S04]  /*0cf0*/  ISETP.NE.U32.AND P0, PT, RZ, UR4, PT ;  /* 0x00000004ff007c0c */ /* 0x000fc8000bf05070 */
[----:B------:R-:W-:-:S13]  /*0d00*/  ISETP.NE.AND.EX P0, PT, RZ, UR5, PT, P0 ;  /* 0x00000005ff007c0c */ /* 0x000fda000bf05300 */
[----:B------:R-:W-:Y:S05]  /*0d10*/  @!P0 BRA `(.L_x_9) ;  /* 0x00000000000c8947 */ /* 0x000fea0003800000 */
[----:B------:R-:W0:Y:S02]  /*0d20*/  LDC.64 R4, c[0x0][0x588] ;  /* 0x00016200ff047b82 */ /* 0x000e240000000a00 */
[----:B0-----:R1:W5:Y:S01]  /*0d30*/  LDG.E R23, desc[UR36][R4.64] ;  /* 0x0000002404177981 */ /* 0x001362000c1e1900 */
[----:B------:R-:W-:Y:S05]  /*0d40*/  BRA `(.L_x_8) ;  /* 0x0000000000087947 */ /* 0x000fea0003800000 */
.L_x_9:
[----:B------:R-:W-:Y:S02]  /*0d50*/  ULDC UR4, c[0x0][0x580] ;  /* 0x0001600000047ab9 */ /* 0x000fe40000000800 */
[----:B------:R-:W-:-:S07]  /*0d60*/  IMAD.U32 R23, RZ, RZ, UR4 ;  /* 0x00000004ff177e24 */ /* 0x000fce000f8e00ff */
.L_x_8:
[----:B------:R-:W-:Y:S02]  /*0d70*/  ULDC.64 UR4, c[0x0][0x5a0] ;  /* 0x0001680000047ab9 */ /* 0x000fe40000000a00 */
[----:B------:R-:W-:-:S04]  /*0d80*/  ISETP.NE.U32.AND P0, PT, RZ, UR4, PT ;  /* 0x00000004ff007c0c */ /* 0x000fc8000bf05070 */
[----:B------:R-:W-:-:S13]  /*0d90*/  ISETP.NE.AND.EX P0, PT, RZ, UR5, PT, P0 ;  /* 0x00000005ff007c0c */ /* 0x000fda000bf05300 */
[----:B------:R-:W-:Y:S05]  /*0da0*/  @!P0 BRA `(.L_x_10) ;  /* 0x00000000001c8947 */ /* 0x000fea0003800000 */
[----:B01----:R-:W0:Y:S02]  /*0db0*/  LDC.64 R4, c[0x0][0x5a0] ;  /* 0x00016800ff047b82 */ /* 0x003e240000000a00 */
[----:B0-----:R-:W2:Y:S02]  /*0dc0*/  LDG.E.64 R4, desc[UR36][R4.64] ;  /* 0x0000002404047981 */ /* 0x001ea4000c1e1b00 */
[----:B--2---:R-:W-:-:S04]  /*0dd0*/  ISETP.NE.U32.AND P0, PT, R4, RZ, PT ;  /* 0x000000ff0400720c */ /* 0x004fc80003f05070 */
[----:B------:R-:W-:-:S13]  /*0de0*/  ISETP.NE.AND.EX P0, PT, R5, RZ, PT, P0 ;  /* 0x000000ff0500720c */ /* 0x000fda0003f05300 */
[----:B------:R-:W-:Y:S05]  /*0df0*/  @!P0 BRA `(.L_x_10) ;  /* 0x0000000000088947 */ /* 0x000fea0003800000 */
[----:B------:R0:W5:Y:S01]  /*0e00*/  LD.E R88, desc[UR36][R4.64] ;  /* 0x0000002404587980 */ /* 0x000162000c101900 */
[----:B------:R-:W-:Y:S05]  /*0e10*/  BRA `(.L_x_11) ;  /* 0x0000000000247947 */ /* 0x000fea0003800000 */
.L_x_10:
[----:B------:R-:W-:Y:S02]  /*0e20*/  ULDC.64 UR4, c[0x0][0x590] ;  /* 0x0001640000047ab9 */ /* 0x000fe40000000a00 */
[----:B------:R-:W-:-:S04]  /*0e30*/  ISETP.NE.U32.AND P0, PT, RZ, UR4, PT ;  /* 0x00000004ff007c0c */ /* 0x000fc8000bf05070 */
[----:B------:R-:W-:-:S13]  /*0e40*/  ISETP.NE.AND.EX P0, PT, RZ, UR5, PT, P0 ;  /* 0x00000005ff007c0c */ /* 0x000fda000bf05300 */
[----:B------:R-:W-:Y:S05]  /*0e50*/  @!P0 BRA `(.L_x_12) ;  /* 0x00000000000c8947 */ /* 0x000fea0003800000 */
[----:B01----:R-:W0:Y:S02]  /*0e60*/  LDC.64 R4, c[0x0][0x590] ;  /* 0x00016400ff047b82 */ /* 0x003e240000000a00 */
[----:B0-----:R1:W5:Y:S01]  /*0e70*/  LDG.E R88, desc[UR36][R4.64] ;  /* 0x0000002404587981 */ /* 0x001362000c1e1900 */
[----:B------:R-:W-:Y:S05]  /*0e80*/  BRA `(.L_x_11) ;  /* 0x0000000000087947 */ /* 0x000fea0003800000 */
.L_x_12:
[----:B------:R-:W-:Y:S02]  /*0e90*/  ULDC UR4, c[0x0][0x584] ;  /* 0x0001610000047ab9 */ /* 0x000fe40000000800 */
[----:B------:R-:W-:-:S07]  /*0ea0*/  IMAD.U32 R88, RZ, RZ, UR4 ;  /* 0x00000004ff587e24 */ /* 0x000fce000f8e00ff */
.L_x_11:
[----:B------:R-:W-:-:S13]  /*0eb0*/  LOP3.LUT P0, RZ, R0, 0xff, RZ, 0xc0, !PT ;  /* 0x000000ff00ff7812 */ /* 0x000fda000780c0ff */
[----:B------:R-:W-:Y:S05]  /*0ec0*/  @!P0 EXIT ;  /* 0x000000000000894d */ /* 0x000fea0003800000 */
[----:B------:R-:W-:Y:S01]  /*0ed0*/  ULDC UR4, c[0x0][0x28c] ;  /* 0x0000a30000047ab9 */ /* 0x000fe20000000800 */
[----:B------:R-:W-:Y:S01]  /*0ee0*/  LOP3.LUT R90, R19, 0x1, RZ, 0xfc, !PT ;  /* 0x00000001135a7812 */ /* 0x000fe200078efcff */
[----:B------:R-:W-:Y:S01]  /*0ef0*/  UIADD3 UR4, UR4, 0x1f, URZ ;  /* 0x0000001f04047890 */ /* 0x000fe2000fffe03f */
[----:B------:R-:W-:Y:S01]  /*0f00*/  UMOV UR38, URZ ;  /* 0x0000003f00267c82 */ /* 0x000fe20008000000 */
[----:B------:R-:W-:Y:S02]  /*0f10*/  UMOV UR39, URZ ;  /* 0x0000003f00277c82 */ /* 0x000fe40008000000 */
[----:B------:R-:W-:-:S04]  /*0f20*/  USHF.R.S32.HI UR5, URZ, 0x1f, UR4 ;  /* 0x0000001f3f057899 */ /* 0x000fc80008011404 */
[----:B------:R-:W-:-:S04]  /*0f30*/  ULEA.HI UR5, UR5, UR4, URZ, 0x5 ;  /* 0x0000000405057291 */ /* 0x000fc8000f8f283f */
[----:B------:R-:W-:-:S12]  /*0f40*/  USHF.R.S32.HI UR40, URZ, 0x5, UR5 ;  /* 0x000000053f287899 */ /* 0x000fd80008011405 */
.L_x_158:
[----:B------:R-:W-:Y:S01]  /*0f50*/  LOP3.LUT R0, R18, 0x80, RZ, 0xc0, !PT ;  /* 0x0000008012007812 */ /* 0x000fe200078ec0ff */
[----:B--2---:R-:W2:Y:S01]  /*0f60*/  S2UR UR7, SR_CgaCtaId ;  /* 0x00000000000779c3 */ /* 0x004ea20000008800 */
[----:B------:R-:W-:Y:S02]  /*0f70*/  UMOV UR6, 0x400 ;  /* 0x0000040000067882 */ /* 0x000fe40000000000 */
[----:B------:R-:W-:-:S06]  /*0f80*/  SHF.R.U32.HI R0, RZ, 0x7, R0 ;  /* 0x00000007ff007819 */ /* 0x000fcc0000011600 */
[----:B---3--:R-:W3:Y:S01]  /*0f90*/  SHFL.IDX PT, R0, R0, RZ, 0x1f ;  /* 0x00001fff00007589 */ /* 0x008ee200000e0000 */
[----:B--2---:R-:W-:Y:S01]  /*0fa0*/  ULEA UR42, UR7, UR6, 0x18 ;  /* 0x00000006072a7291 */ /* 0x004fe2000f8ec03f */
[----:B---3--:R-:W-:-:S13]  /*0fb0*/  R2UR UR4, R0 ;  /* 0x00000000000472ca */ /* 0x008fda00000e0000 */
[----:B------:R-:W-:-:S04]  /*0fc0*/  ULEA.HI UR5, UR4, UR4, URZ, 0x1 ;  /* 0x0000000404057291 */ /* 0x000fc8000f8f083f */
[----:B------:R-:W-:-:S04]  /*0fd0*/  ULOP3.LUT UR5, UR5, 0xffffe, URZ, 0xc0, !UPT ;  /* 0x000ffffe05057892 */ /* 0x000fc8000f8ec03f */
[----:B------:R-:W-:-:S03]  /*0fe0*/  UIADD3 UR5, UR4, -UR5, URZ ;  /* 0x8000000504057290 */ /* 0x000fc6000fffe03f */
[----:B------:R-:W-:Y:S01]  /*0ff0*/  ULDC UR4, c[0x0][0x28c] ;  /* 0x0000a30000047ab9 */ /* 0x000fe20000000800 */
[----:B------:R-:W-:Y:S01]  /*1000*/  ULEA UR5, UR5, UR42, 0xc ;  /* 0x0000002a05057291 */ /* 0x000fe2000f8e603f */
[----:B------:R-:W-:-:S03]  /*1010*/  ISETP.LT.AND P0, PT, RZ, UR4, PT ;  /* 0x00000004ff007c0c */ /* 0x000fc6000bf01270 */
[----:B------:R-:W-:-:S04]  /*1020*/  UIADD3 UR5, UR5, 0x100, URZ ;  /* 0x0000010005057890 */ /* 0x000fc8000fffe03f */
[----:B------:R-:W-:-:S04]  /*1030*/  USHF.R.U32.HI UR5, URZ, 0x4, UR5 ;  /* 0x000000043f057899 */ /* 0x000fc80008011605 */
[----:B------:R-:W-:Y:S02]  /*1040*/  ULOP3.LUT UR41, UR5, 0x3fff, URZ, 0xc0, !UPT ;  /* 0x00003fff05297892 */ /* 0x000fe4000f8ec03f */
[----:B-1--45:R-:W-:Y:S10]  /*1050*/  @P0 BRA `(.L_x_13) ;  /* 0x0000000000400947 */ /* 0x032ff40003800000 */
[----:B------:R-:W-:Y:S01]  /*1060*/  MOV R0, 0x0 ;  /* 0x0000000000007802 */ /* 0x000fe20000000f00 */
[----:B------:R-:W-:Y:S01]  /*1070*/  ULDC.64 UR4, c[0x4][0x68] ;  /* 0x01001a0000047ab9 */ /* 0x000fe20000000a00 */
[----:B------:R-:W-:Y:S01]  /*1080*/  ULDC.64 UR6, c[0x4][0x8] ;  /* 0x0100020000067ab9 */ /* 0x000fe20000000a00 */
[----:B01----:R-:W-:Y:S01]  /*1090*/  IMAD.U32 R4, RZ, RZ, UR4 ;  /* 0x00000004ff047e24 */ /* 0x003fe2000f8e00ff */
[----:B------:R0:W1:Y:S01]  /*10a0*/  LDC.64 R14, c[0x4][R0] ;  /* 0x01000000000e7b82 */ /* 0x0000620000000a00 */
[----:B------:R-:W-:Y:S01]  /*10b0*/  IMAD.U32 R5, RZ, RZ, UR5 ;  /* 0x00000005ff057e24 */ /* 0x000fe2000f8e00ff */
[----:B------:R-:W-:Y:S01]  /*10c0*/  ULDC.64 UR4, c[0x4][0x70] ;  /* 0x01001c0000047ab9 */ /* 0x000fe20000000a00 */
[----:B------:R-:W-:Y:S02]  /*10d0*/  IMAD.U32 R10, RZ, RZ, UR6 ;  /* 0x00000006ff0a7e24 */ /* 0x000fe4000f8e00ff */
[----:B------:R-:W-:Y:S02]  /*10e0*/  IMAD.U32 R6, RZ, RZ, UR4 ;  /* 0x00000004ff067e24 */ /* 0x000fe4000f8e00ff */
[----:B------:R-:W-:-:S02]  /*10f0*/  IMAD.U32 R7, RZ, RZ, UR5 ;  /* 0x00000005ff077e24 */ /* 0x000fc4000f8e00ff */
[----:B------:R-:W-:Y:S02]  /*1100*/  IMAD.U32 R11, RZ, RZ, UR7 ;  /* 0x00000007ff0b7e24 */ /* 0x000fe4000f8e00ff */
[----:B------:R-:W-:Y:S02]  /*1110*/  IMAD.MOV.U32 R8, RZ, RZ, 0x1e1 ;  /* 0x000001e1ff087424 */ /* 0x000fe400078e00ff */
[----:B------:R-:W-:Y:S02]  /*1120*/  IMAD.MOV.U32 R12, RZ, RZ, 0x1 ;  /* 0x00000001ff0c7424 */ /* 0x000fe400078e00ff */
[----:B0-----:R-:W-:-:S07]  /*1130*/  IMAD.MOV.U32 R13, RZ, RZ, RZ ;  /* 0x000000ffff0d7224 */ /* 0x001fce00078e00ff */
[----:B------:R-:W-:-:S07]  /*1140*/  LEPC R20, `(.L_x_13) ;  /* 0x000000001014794e */ /* 0x000fce0000000000 */
[----:B-1---5:R-:W-:Y:S05]  /*1150*/  CALL.ABS.NOINC R14 ;  /* 0x000000000e007343 */ /* 0x022fea0003c00000 */
.L_x_13:
[----:B------:R-:W-:-:S13]  /*1160*/  ISETP.NE.AND P0, PT, R90, 0x3, PT ;  /* 0x000000035a00780c */ /* 0x000fda0003f05270 */
[----:B------:R-:W-:Y:S05]  /*1170*/  @!P0 BRA `(.L_x_14) ;  /* 0x0000000000048947 */ /* 0x000fea0003800000 */
[----:B------:R-:W-:Y:S01]  /*1180*/  BPT.TRAP 0x1 ;  /* 0x000000040000795c */ /* 0x000fe20000300000 */
.L_x_14:
[----:B------:R-:W-:Y:S02]  /*1190*/  IMAD.U32 R3, RZ, RZ, UR39 ;  /* 0x00000027ff037e24 */ /* 0x000fe4000f8e00ff */
[----:B------:R-:W-:-:S03]  /*11a0*/  IMAD.U32 R0, RZ, RZ, UR38 ;  /* 0x00000026ff007e24 */ /* 0x000fc6000f8e00ff */
[----:B------:R-:W-:Y:S02]  /*11b0*/  LEA R3, R3, UR42, 0x3 ;  /* 0x0000002a03037c11 */ /* 0x000fe4000f8e18ff */
[----:B------:R-:W-:-:S04]  /*11c0*/  SHF.L.U32 R0, R0, 0x1f, RZ ;  /* 0x0000001f00007819 */ /* 0x000fc800000006ff */
[----:B------:R2:W3:Y:S01]  /*11d0*/  SYNCS.PHASECHK.TRANS64.TRYWAIT P1, [R3+URZ], R0 ;  /* 0x00000000030075a7 */ /* 0x0004e2000802017f */
[----:B------:R-:W-:Y:S05]  /*11e0*/  @!P0 BRA `(.L_x_15) ;  /* 0x0000000000048947 */ /* 0x000fea0003800000 */
[----:B------:R-:W-:Y:S01]  /*11f0*/  BPT.TRAP 0x1 ;  /* 0x000000040000795c */ /* 0x000fe20000300000 */
.L_x_15:
[----:B---3--:R-:W-:Y:S05]  /*1200*/  @P1 BRA `(.L_x_16) ;  /* 0x0000000000081947 */ /* 0x008fea0003800000 */
[----:B------:R-:W3:Y:S02]  /*1210*/  SYNCS.PHASECHK.TRANS64.TRYWAIT P1, [R3+URZ], R0 ;  /* 0x00000000030075a7 */ /* 0x000ee4000802017f */
[----:B---3--:R-:W-:Y:S05]  /*1220*/  @!P1 BRA `(.L_x_17) ;  /* 0x0000006400b49947 */ /* 0x008fea0003800000 */
.L_x_16:
[----:B------:R-:W-:-:S04]  /*1230*/  UISETP.LT.AND UP0, UPT, UR40, 0x1, UPT ;  /* 0x000000012800788c */ /* 0x000fc8000bf01270 */
[----:B------:R-:W-:-:S04]  /*1240*/  USEL UR4, UR40, 0x1, UP0 ;  /* 0x0000000128047887 */ /* 0x000fc80008000000 */
[----:B------:R-:W-:-:S06]  /*1250*/  UIADD3 UR4, UR40, -UR4, URZ ;  /* 0x8000000428047290 */ /* 0x000fcc000fffe03f */
[----:B--23--:R-:W-:Y:S01]  /*1260*/  IMAD.U32 R0, RZ, RZ, UR4 ;  /* 0x00000004ff007e24 */ /* 0x00cfe2000f8e00ff */
[----:B------:R-:W-:Y:S05]  /*1270*/  WARPSYNC.ALL ;  /* 0x0000000000007948 */ /* 0x000fea0003800000 */
[----:B------:R-:W-:Y:S01]  /*1280*/  ISETP.GE.AND P1, PT, R0, 0x1, PT ;  /* 0x000000010000780c */ /* 0x000fe20003f26270 */
[----:B------:R-:W-:Y:S01]  /*1290*/  UIADD3 UR4, UR42, 0xa100, URZ ;  /* 0x0000a1002a047890 */ /* 0x000fe2000fffe03f */
[----:B------:R-:W-:Y:S01]  /*12a0*/  WARPGROUP.ARRIVE ;  /* 0x00000000000079c5 */ /* 0x000fe20000000000 */
[----:B------:R-:W-:Y:S02]  /*12b0*/  ULOP3.LUT UR41, UR41, 0x10000, URZ, 0xfc, !UPT ;  /* 0x0001000029297892 */ /* 0x000fe4000f8efc3f */
[----:B------:R-:W-:Y:S01]  /*12c0*/  USHF.R.U32.HI UR4, URZ, 0x4, UR4 ;  /* 0x000000043f047899 */ /* 0x000fe20008011604 */
[----:B------:R-:W-:Y:S01]  /*12d0*/  UMOV UR5, 0x80000020 ;  /* 0x8000002000057882 */ /* 0x000fe20000000000 */
[----:B------:R-:W-:-:S02]  /*12e0*/  UMOV UR7, 0x80000020 ;  /* 0x8000002000077882 */ /* 0x000fc40000000000 */
[----:B------:R-:W-:-:S04]  /*12f0*/  ULOP3.LUT UR4, UR4, 0x3fff, URZ, 0xc0, !UPT ;  /* 0x00003fff04047892 */ /* 0x000fc8000f8ec03f */
[----:B------:R-:W-:Y:S02]  /*1300*/  ULOP3.LUT UR10, UR4, 0x10000, URZ, 0xfc, !UPT ;  /* 0x00010000040a7892 */ /* 0x000fe4000f8efc3f */
[----:B------:R-:W-:Y:S02]  /*1310*/  ULEA UR4, UR39, UR41, 0x9 ;  /* 0x0000002927047291 */ /* 0x000fe4000f8e483f */
[----:B------:R-:W-:-:S09]  /*1320*/  ULEA UR6, UR39, UR10, 0x9 ;  /* 0x0000000a27067291 */ /* 0x000fd2000f8e483f */
[----:B------:R-:W-:Y:S01]  /*1330*/  HGMMA.64x128x16.F32 R24, gdesc[UR4], RZ, !UPT, gsb0 ;  /* 0x01e00000041879f0 */ /* 0x000fe2000c0008ff */
[----:B------:R-:W-:Y:S02]  /*1340*/  UIADD3 UR4, UR4, 0x2, URZ ;  /* 0x0000000204047890 */ /* 0x000fe4000fffe03f */
[----:B------:R-:W-:Y:S01]  /*1350*/  UIADD3 UR6, UR6, 0x2, URZ ;  /* 0x0000000206067890 */ /* 0x000fe2000fffe03f */
[----:B------:R-:W-:Y:S01]  /*1360*/  UMOV UR5, 0x80000020 ;  /* 0x8000002000057882 */ /* 0x000fe20000000000 */
[----:B------:R-:W-:Y:S01]  /*1370*/  UMOV UR7, 0x80000020 ;  /* 0x8000002000077882 */ /* 0x000fe20000000000 */
[----:B------:R-:W-:Y:S02]  /*1380*/  WARPGROUP.DEPBAR.LE gsb0, 0x0 ;  /* 0x00008000000079c5 */ /* 0x000fe40000010000 */
[----:B------:R-:W-:-:S06]  /*1390*/  WARPGROUP.ARRIVE ;  /* 0x00000000000079c5 */ /* 0x000fcc0000000000 */
[----:B------:R-:W-:Y:S03]  /*13a0*/  HGMMA.64x128x16.F32 R24, gdesc[UR4], R24, gsb0 ;  /* 0x01e00000041879f0 */ /* 0x000fe60008000818 */
[----:B------:R-:W-:Y:S02]  /*13b0*/  WARPGROUP.DEPBAR.LE gsb0, 0x0 ;  /* 0x00008000000079c5 */ /* 0x000fe40000010000 */
[----:B------:R-:W-:Y:S05]  /*13c0*/  @!P1 BRA `(.L_x_18) ;  /* 0x0000000000d89947 */ /* 0x000fea0003800000 */
[----:B------:R-:W-:Y:S02]  /*13d0*/  UIADD3 UR4, UR39, 0x1, URZ ;  /* 0x0000000127047890 */ /* 0x000fe4000fffe03f */
[----:B------:R-:W-:Y:S02]  /*13e0*/  UMOV UR9, UR39 ;  /* 0x0000002700097c82 */ /* 0x000fe40008000000 */
[----:B------:R-:W-:-:S04]  /*13f0*/  UISETP.NE.AND UP0, UPT, UR4, 0x5, UPT ;  /* 0x000000050400788c */ /* 0x000fc8000bf05270 */
[----:B------:R-:W-:Y:S02]  /*1400*/  USEL UR5, URZ, 0x1, UP0 ;  /* 0x000000013f057887 */ /* 0x000fe40008000000 */
[----:B------:R-:W-:Y:S02]  /*1410*/  USEL UR8, UR4, URZ, UP0 ;  /* 0x0000003f04087287 */ /* 0x000fe40008000000 */
[----:B------:R-:W-:-:S06]  /*1420*/  ULOP3.LUT UR5, UR38, UR5, URZ, 0x3c, !UPT ;  /* 0x0000000526057292 */ /* 0x000fcc000f8e3c3f */
[----:B01----:R-:W-:-:S07]  /*1430*/  IMAD.U32 R5, RZ, RZ, UR5 ;  /* 0x00000005ff057e24 */ /* 0x003fce000f8e00ff */
.L_x_25:
[----:B01----:R-:W-:Y:S05]  /*1440*/  @!P0 BRA `(.L_x_19) ;  /* 0x0000000000048947 */ /* 0x003fea0003800000 */
[----:B------:R-:W-:Y:S01]  /*1450*/  BPT.TRAP 0x1 ;  /* 0x000000040000795c */ /* 0x000fe20000300000 */
.L_x_19:
[----:B------:R-:W0:Y:S01]  /*1460*/  S2UR UR5, SR_CgaCtaId ;  /* 0x00000000000579c3 */ /* 0x000e220000008800 */
[----:B------:R-:W-:Y:S01]  /*1470*/  UMOV UR4, 0x400 ;  /* 0x0000040000047882 */ /* 0x000fe20000000000 */
[----:B------:R-:W-:Y:S01]  /*1480*/  SHF.L.U32 R3, R5, 0x1f, RZ ;  /* 0x0000001f05037819 */ /* 0x000fe200000006ff */
[----:B0-----:R-:W-:-:S04]  /*1490*/  ULEA UR11, UR5, UR4, 0x18 ;  /* 0x00000004050b7291 */ /* 0x001fc8000f8ec03f */
[----:B------:R-:W-:-:S09]  /*14a0*/  ULEA UR4, UR8, UR11, 0x3 ;  /* 0x0000000b08047291 */ /* 0x000fd2000f8e183f */
[----:B------:R0:W1:Y:S01]  /*14b0*/  SYNCS.PHASECHK.TRANS64.TRYWAIT P1, [UR4], R3 ;  /* 0x00000003ff0075a7 */ /* 0x0000620008020144 */
[----:B------:R-:W-:Y:S05]  /*14c0*/  @!P0 BRA `(.L_x_20) ;  /* 0x0000000000048947 */ /* 0x000fea0003800000 */
[----:B------:R-:W-:Y:S01]  /*14d0*/  BPT.TRAP 0x1 ;  /* 0x000000040000795c */ /* 0x000fe20000300000 */
.L_x_20:
[----:B-1----:R-:W-:Y:S05]  /*14e0*/  @P1 BRA `(.L_x_21) ;  /* 0x0000000000081947 */ /* 0x002fea0003800000 */
[----:B------:R-:W1:Y:S02]  /*14f0*/  SYNCS.PHASECHK.TRANS64.TRYWAIT P1, [UR4], R3 ;  /* 0x00000003ff0075a7 */ /* 0x000e640008020144 */
[----:B-1----:R-:W-:Y:S05]  /*1500*/  @!P1 BRA `(.L_x_22) ;  /* 0x0000006400109947 */ /* 0x002fea0003800000 */
.L_x_21:
[----:B------:R-:W-:Y:S01]  /*1510*/  ULEA UR4, UR8, UR41, 0x9 ;  /* 0x0000002908047291 */ /* 0x000fe2000f8e483f */
[----:B------:R-:W-:Y:S01]  /*1520*/  WARPGROUP.ARRIVE ;  /* 0x00000000000079c5 */ /* 0x000fe20000000000 */
[----:B------:R-:W-:Y:S01]  /*1530*/  ULEA UR6, UR8, UR10, 0x9 ;  /* 0x0000000a08067291 */ /* 0x000fe2000f8e483f */
[----:B------:R-:W-:Y:S01]  /*1540*/  UMOV UR5, 0x80000020 ;  /* 0x8000002000057882 */ /* 0x000fe20000000000 */
[----:B------:R-:W-:-:S07]  /*1550*/  UMOV UR7, 0x80000020 ;  /* 0x8000002000077882 */ /* 0x000fce0000000000 */
[----:B------:R-:W-:Y:S01]  /*1560*/  HGMMA.64x128x16.F32 R24, gdesc[UR4], R24, gsb0 ;  /* 0x01e00000041879f0 */ /* 0x000fe20008000818 */
        /* <DEDUP_REMOVED lines=9> */
[----:B------:R-:W-:Y:S01]  /*1600*/  BPT.TRAP 0x1 ;  /* 0x000000040000795c */ /* 0x000fe20000300000 */
.L_x_23:
[----:B------:R-:W-:Y:S01]  /*1610*/  ULEA UR4, UR9, UR11, 0x3 ;  /* 0x0000000b09047291 */ /* 0x000fe2000f8e183f */
[----:B------:R-:W-:-:S03]  /*1620*/  ISETP.GT.U32.AND P1, PT, R19, 0x1, PT ;  /* 0x000000011300780c */ /* 0x000fc60003f24070 */
[----:B------:R-:W-:-:S04]  /*1630*/  UIADD3 UR4, UR4, 0x28, URZ ;  /* 0x0000002804047890 */ /* 0x000fc8000fffe03f */
[----:B------:R-:W-:-:S09]  /*1640*/  UPRMT UR4, URZ, 0x654, UR4 ;  /* 0x000006543f047896 */ /* 0x000fd20008000004 */
[----:B------:R-:W-:Y:S01]  /*1650*/  SYNCS.ARRIVE.TRANS64.RED.A1T0 RZ, [UR4], RZ ;  /* 0x000000ffffff79a7 */ /* 0x000fe20008100404 */
[----:B------:R-:W-:Y:S05]  /*1660*/  @P1 BRA `(.L_x_24) ;  /* 0x0000000000041947 */ /* 0x000fea0003800000 */
[----:B------:R-:W-:Y:S01]  /*1670*/  BPT.TRAP 0x1 ;  /* 0x000000040000795c */ /* 0x000fe20000300000 */
.L_x_24:
[----:B------:R-:W-:Y:S01]  /*1680*/  UIADD3 UR8, UR8, 0x1, URZ ;  /* 0x0000000108087890 */ /* 0x000fe2000fffe03f */
[C---:B------:R-:W-:Y:S01]  /*1690*/  ISETP.GT.AND P1, PT, R0.reuse, 0x1, PT ;  /* 0x000000010000780c */ /* 0x040fe20003f24270 */
[----:B------:R-:W-:Y:S01]  /*16a0*/  UIADD3 UR9, UR9, 0x1, URZ ;  /* 0x0000000109097890 */ /* 0x000fe2000fffe03f */
[----:B------:R-:W-:Y:S01]  /*16b0*/  VIADD R0, R0, 0xffffffff ;  /* 0xffffffff00007836 */ /* 0x000fe20000000000 */
[----:B------:R-:W-:Y:S02]  /*16c0*/  UISETP.NE.AND UP0, UPT, UR8, 0x5, UPT ;  /* 0x000000050800788c */ /* 0x000fe4000bf05270 */
[----:B------:R-:W-:Y:S02]  /*16d0*/  UISETP.NE.AND UP1, UPT, UR9, 0x5, UPT ;  /* 0x000000050900788c */ /* 0x000fe4000bf25270 */
[----:B------:R-:W-:Y:S02]  /*16e0*/  USEL UR4, URZ, 0x1, UP0 ;  /* 0x000000013f047887 */ /* 0x000fe40008000000 */
[----:B------:R-:W-:-:S02]  /*16f0*/  USEL UR8, UR8, URZ, UP0 ;  /* 0x0000003f08087287 */ /* 0x000fc40008000000 */
[----:B------:R-:W-:Y:S02]  /*1700*/  USEL UR9, UR9, URZ, UP1 ;  /* 0x0000003f09097287 */ /* 0x000fe40008800000 */
[----:B------:R-:W-:Y:S01]  /*1710*/  LOP3.LUT R5, R5, UR4, RZ, 0x3c, !PT ;  /* 0x0000000405057c12 */ /* 0x000fe2000f8e3cff */
[----:B------:R-:W-:Y:S09]  /*1720*/  @P1 BRA `(.L_x_25) ;  /* 0xfffffffc00441947 */ /* 0x000ff2000383ffff */
.L_x_18:
[----:B------:R-:W2:Y:S02]  /*1730*/  LDC R0, c[0x0][0x28c] ;  /* 0x0000a300ff007b82 */ /* 0x000ea40000000800 */
[----:B--2---:R-:W-:-:S13]  /*1740*/  ISETP.GE.AND P1, PT, R0, 0x1, PT ;  /* 0x000000010000780c */ /* 0x004fda0003f26270 */
[----:B------:R-:W-:Y:S05]  /*1750*/  @!P1 BRA `(.L_x_26) ;  /* 0x0000000000489947 */ /* 0x000fea0003800000 */
[----:B------:R-:W-:Y:S05]  /*1760*/  @!P0 BRA `(.L_x_27) ;  /* 0x0000000000048947 */ /* 0x000fea0003800000 */
[----:B------:R-:W-:Y:S01]  /*1770*/  BPT.TRAP 0x1 ;  /* 0x000000040000795c */ /* 0x000fe20000300000 */
.L_x_27:
[----:B------:R-:W2:Y:S01]  /*1780*/  S2UR UR7, SR_CgaCtaId ;  /* 0x00000000000779c3 */ /* 0x000ea20000008800 */
[----:B------:R-:W-:Y:S01]  /*1790*/  UISETP.LT.AND UP0, UPT, UR40, 0x1, UPT ;  /* 0x000000012800788c */ /* 0x000fe2000bf01270 */
[----:B------:R-:W-:-:S03]  /*17a0*/  ISETP.GT.U32.AND P0, PT, R19, 0x1, PT ;  /* 0x000000011300780c */ /* 0x000fc60003f04070 */
[----:B------:R-:W-:-:S04]  /*17b0*/  USEL UR6, UR40, 0x1, UP0 ;  /* 0x0000000128067887 */ /* 0x000fc80008000000 */
[----:B------:R-:W-:-:S04]  /*17c0*/  UIADD3 UR6, UR39, UR40, -UR6 ;  /* 0x0000002827067290 */ /* 0x000fc8000fffe806 */
[----:B------:R-:W-:-:S04]  /*17d0*/  UIMAD.WIDE.U32 UR4, UR6, -0x33333333, URZ ;  /* 0xcccccccd060478a5 */ /* 0x000fc8000f8e003f */
[----:B------:R-:W-:-:S03]  /*17e0*/  USHF.R.U32.HI UR4, URZ, 0x2, UR5 ;  /* 0x000000023f047899 */ /* 0x000fc60008011605 */
[----:B------:R-:W-:Y:S01]  /*17f0*/  UMOV UR5, 0x400 ;  /* 0x0000040000057882 */ /* 0x000fe20000000000 */
[----:B------:R-:W-:Y:S02]  /*1800*/  UIMAD UR6, UR4, -0x5, UR6 ;  /* 0xfffffffb040678a4 */ /* 0x000fe4000f8e0206 */
[----:B--2---:R-:W-:-:S04]  /*1810*/  ULEA UR5, UR7, UR5, 0x18 ;  /* 0x0000000507057291 */ /* 0x004fc8000f8ec03f */
[----:B------:R-:W-:-:S04]  /*1820*/  ULEA UR6, UR6, UR5, 0x3 ;  /* 0x0000000506067291 */ /* 0x000fc8000f8e183f */
[----:B------:R-:W-:-:S04]  /*1830*/  UIADD3 UR6, UR6, 0x28, URZ ;  /* 0x0000002806067890 */ /* 0x000fc8000fffe03f */
[----:B------:R-:W-:-:S09]  /*1840*/  UPRMT UR6, URZ, 0x654, UR6 ;  /* 0x000006543f067896 */ /* 0x000fd20008000006 */
[----:B------:R-:W-:Y:S01]  /*1850*/  SYNCS.ARRIVE.TRANS64.RED.A1T0 RZ, [UR6], RZ ;  /* 0x000000ffffff79a7 */ /* 0x000fe20008100406 */
[----:B------:R-:W-:Y:S05]  /*1860*/  @P0 BRA `(.L_x_26) ;  /* 0x0000000000040947 */ /* 0x000fea0003800000 */
[----:B------:R-:W-:Y:S01]  /*1870*/  BPT.TRAP 0x1 ;  /* 0x000000040000795c */ /* 0x000fe20000300000 */
.L_x_26:
[----:B------:R-:W2:Y:S01]  /*1880*/  LDC R6, c[0x0][0x288] ;  /* 0x0000a200ff067b82 */ /* 0x000ea20000000800 */
[----:B------:R-:W-:Y:S01]  /*1890*/  LOP3.LUT R0, R22, 0x1, RZ, 0xc0, !PT ;  /* 0x0000000116007812 */ /* 0x000fe200078ec0ff */
[----:B------:R-:W-:Y:S01]  /*18a0*/  IMAD.SHL.U32 R13, R92, 0x80, RZ ;  /* 0x000000805c0d7824 */ /* 0x000fe200078e00ff */
[----:B01----:R-:W-:Y:S01]  /*18b0*/  SHF.R.U32.HI R3, RZ, 0x2, R18 ;  /* 0x00000002ff037819 */ /* 0x003fe20000011612 */
[----:B------:R-:W-:Y:S01]  /*18c0*/  UIADD3 UR39, UR40, UR39, URZ ;  /* 0x0000002728277290 */ /* 0x000fe2000fffe03f */
[----:B------:R-:W-:Y:S01]  /*18d0*/  LOP3.LUT R4, R18, 0x60, RZ, 0xc0, !PT ;  /* 0x0000006012047812 */ /* 0x000fe200078ec0ff */
[----:B------:R-:W-:Y:S01]  /*18e0*/  IMAD.SHL.U32 R8, R0, 0x40, RZ ;  /* 0x0000004000087824 */ /* 0x000fe200078e00ff */
[----:B------:R-:W-:Y:S01]  /*18f0*/  LOP3.LUT R5, R18, 0x3, RZ, 0xc0, !PT ;  /* 0x0000000312057812 */ /* 0x000fe200078ec0ff */
[----:B------:R-:W-:Y:S01]  /*1900*/  UISETP.GT.U32.AND UP0, UPT, UR39, 0x4, UPT ;  /* 0x000000042700788c */ /* 0x000fe2000bf04070 */
[----:B------:R-:W-:Y:S01]  /*1910*/  LOP3.LUT R3, R3, 0x7, RZ, 0xc0, !PT ;  /* 0x0000000703037812 */ /* 0x000fe200078ec0ff */
[----:B------:R-:W-:Y:S01]  /*1920*/  ULDC UR7, c[0x0][0x284] ;  /* 0x0000a10000077ab9 */ /* 0x000fe20000000800 */
[----:B------:R-:W-:Y:S01]  /*1930*/  SHF.R.U32.HI R4, RZ, 0x1, R4 ;  /* 0x00000001ff047819 */ /* 0x000fe20000011604 */
[----:B------:R-:W-:Y:S01]  /*1940*/  UISETP.LT.U32.AND UP0, UPT, UR40, 0x5, UP0 ;  /* 0x000000052800788c */ /* 0x000fe20008701070 */
[----:B------:R-:W-:Y:S01]  /*1950*/  SHF.R.S32.HI R21, RZ, 0x1f, R89 ;  /* 0x0000001fff157819 */ /* 0x000fe20000011459 */
[----:B------:R-:W-:Y:S01]  /*1960*/  UISETP.GE.U32.AND UP1, UPT, UR40, 0x5, UPT ;  /* 0x000000052800788c */ /* 0x000fe2000bf26070 */
[--C-:B------:R-:W-:Y:S01]  /*1970*/  IADD3 R7, RZ, -R4, -R3.reuse ;  /* 0x80000004ff077210 */ /* 0x100fe20007ffe803 */
[----:B------:R-:W-:Y:S01]  /*1980*/  ULDC.64 UR8, c[0x0][0x5d0] ;  /* 0x0001740000087ab9 */ /* 0x000fe20000000a00 */
[----:B------:R-:W-:Y:S01]  /*1990*/  LOP3.LUT R3, R8, 0x40, R3, 0xe2, !PT ;  /* 0x0000004008037812 */ /* 0x000fe200078ee203 */
[----:B------:R-:W-:Y:S01]  /*19a0*/  IMAD.SHL.U32 R8, R18, 0x2, RZ ;  /* 0x0000000212087824 */ /* 0x000fe200078e00ff */
[----:B------:R-:W-:Y:S01]  /*19b0*/  UIMAD.WIDE.U32 UR4, UR39, -0x33333333, URZ ;  /* 0xcccccccd270478a5 */ /* 0x000fe2000f8e003f */
[----:B------:R-:W-:Y:S01]  /*19c0*/  IMAD.WIDE R10, R91, 0x80, RZ ;  /* 0x000000805b0a7825 */ /* 0x000fe200078e02ff */
[----:B------:R-:W-:-:S02]  /*19d0*/  USEL UR6, URZ, 0x1, !UP0 ;  /* 0x000000013f067887 */ /* 0x000fc4000c000000 */
[----:B------:R-:W-:Y:S01]  /*19e0*/  LOP3.LUT R8, R13, 0x6, R8, 0xf8, !PT ;  /* 0x000000060d087812 */ /* 0x000fe200078ef808 */
[----:B--2---:R-:W-:Y:S01]  /*19f0*/  IMAD R12, R5, -0x2, R6 ;  /* 0xfffffffe050c7824 */ /* 0x004fe200078e0206 */
[----:B------:R-:W-:Y:S01]  /*1a00*/  ISETP.GE.AND P0, PT, R13, R6, PT ;  /* 0x000000060d00720c */ /* 0x000fe20003f06270 */
[----:B------:R-:W-:Y:S01]  /*1a10*/  IMAD.SHL.U32 R5, R91, 0x80, RZ ;  /* 0x000000805b057824 */ /* 0x000fe200078e00ff */
[----:B------:R-:W-:Y:S01]  /*1a20*/  SHF.R.S32.HI R9, RZ, 0x1f, R8 ;  /* 0x0000001fff097819 */ /* 0x000fe20000011408 */
[----:B------:R-:W-:Y:S01]  /*1a30*/  IMAD R6, R21, UR8, RZ ;  /* 0x0000000815067c24 */ /* 0x000fe2000f8e02ff */
[----:B------:R-:W-:Y:S01]  /*1a40*/  USHF.R.U32.HI UR4, URZ, 0x2, UR5 ;  /* 0x000000023f047899 */ /* 0x000fe20008011605 */
[----:B------:R-:W-:Y:S01]  /*1a50*/  IMAD R0, R0, -0x40, R7 ;  /* 0xffffffc000007824 */ /* 0x000fe200078e0207 */
[----:B------:R-:W-:Y:S01]  /*1a60*/  ISETP.GE.OR P0, PT, R5, UR7, P0 ;  /* 0x0000000705007c0c */ /* 0x000fe20008706670 */
[----:B------:R-:W-:Y:S01]  /*1a70*/  ULOP3.LUT UR38, UR38, UR6, URZ, 0x3c, !UPT ;  /* 0x0000000626267292 */ /* 0x000fe2000f8e3c3f */
[C---:B------:R-:W-:Y:S01]  /*1a80*/  IMAD R15, R89.reuse, UR9, R6 ;  /* 0x00000009590f7c24 */ /* 0x040fe2000f8e0206 */
[----:B------:R-:W-:Y:S01]  /*1a90*/  LOP3.LUT R105, R10, R3, R4, 0xfe, !PT ;  /* 0x000000030a697212 */ /* 0x000fe200078efe04 */
[----:B------:R-:W-:Y:S01]  /*1aa0*/  IMAD.WIDE.U32 R6, R89, UR8, R8 ;  /* 0x0000000859067c25 */ /* 0x000fe2000f8e0008 */
[----:B------:R-:W-:Y:S01]  /*1ab0*/  UIMAD UR39, UR4, -0x5, UR39 ;  /* 0xfffffffb042778a4 */ /* 0x000fe2000f8e0227 */
[----:B------:R-:W-:Y:S01]  /*1ac0*/  IADD3 R3, -R5, UR7, R0 ;  /* 0x0000000705037c10 */ /* 0x000fe2000fffe100 */
[----:B------:R-:W-:Y:S01]  /*1ad0*/  @UP1 ULOP3.LUT UR38, UR38, 0x1, UR4, 0x78, !UPT ;  /* 0x0000000126261892 */ /* 0x000fe2000f8e7804 */
[----:B------:R-:W-:-:S02]  /*1ae0*/  IMAD.IADD R7, R7, 0x1, R15 ;  /* 0x0000000107077824 */ /* 0x000fc400078e020f */
[----:B------:R-:W-:Y:S02]  /*1af0*/  IMAD.IADD R4, R12, 0x1, -R13 ;  /* 0x000000010c047824 */ /* 0x000fe400078e0a0d */
[----:B------:R-:W-:Y:S01]  /*1b00*/  IMAD.MOV.U32 R0, RZ, RZ, -0x1 ;  /* 0xffffffffff007424 */ /* 0x000fe200078e00ff */
[----:B------:R-:W-:Y:S06]  /*1b10*/  @P0 BRA `(.L_x_28) ;  /* 0x0000004000240947 */ /* 0x000fec0003800000 */
[----:B------:R-:W0:Y:S01]  /*1b20*/  LDC.64 R98, c[0x0][0x5c8] ;  /* 0x00017200ff627b82 */ /* 0x000e220000000a00 */
[----:B-----5:R-:W-:Y:S01]  /*1b30*/  FSETP.NEU.AND P0, PT, R88, RZ, PT ;  /* 0x000000ff5800720b */ /* 0x020fe20003f0d000 */
[----:B------:R-:W-:Y:S01]  /*1b40*/  BSSY B0, `(.L_x_28) ;  /* 0x0000406000007945 */ /* 0x000fe20003800000 */
[----:B------:R-:W-:-:S04]  /*1b50*/  ISETP.GT.AND P2, PT, R4, RZ, PT ;  /* 0x000000ff0400720c */ /* 0x000fc80003f44270 */
[----:B------:R-:W-:Y:S01]  /*1b60*/  ISETP.GT.AND P1, PT, R3, RZ, P2 ;  /* 0x000000ff0300720c */ /* 0x000fe20001724270 */
[-C--:B0-----:R-:W-:Y:S02]  /*1b70*/  IMAD R12, R11, R98.reuse, RZ ;  /* 0x000000620b0c7224 */ /* 0x081fe400078e02ff */
[----:B------:R-:W-:-:S04]  /*1b80*/  IMAD.WIDE.U32 R92, R105, R98, R6 ;  /* 0x00000062695c7225 */ /* 0x000fc800078e0006 */
[----:B------:R-:W-:-:S04]  /*1b90*/  IMAD R5, R105, R99, R12 ;  /* 0x0000006369057224 */ /* 0x000fc800078e020c */
[----:B------:R-:W-:Y:S01]  /*1ba0*/  IMAD.IADD R91, R93, 0x1, R5 ;  /* 0x000000015d5b7824 */ /* 0x000fe200078e0205 */
[----:B------:R-:W-:Y:S06]  /*1bb0*/  @!P0 BRA `(.L_x_29) ;  /* 0x0000002c00288947 */ /* 0x000fec0003800000 */
[----:B------:R-:W0:Y:S01]  /*1bc0*/  LDC.64 R96, c[0x0][0x5b8] ;  /* 0x00016e00ff607b82 */ /* 0x000e220000000a00 */
[----:B------:R-:W-:-:S07]  /*1bd0*/  ULDC.64 UR4, c[0x0][0x5c0] ;  /* 0x0001700000047ab9 */ /* 0x000fce0000000a00 */
[----:B------:R-:W1:Y:S08]  /*1be0*/  LDC.64 R100, c[0x0][0x5b0] ;  /* 0x00016c00ff647b82 */ /* 0x000e700000000a00 */
[----:B------:R-:W2:Y:S01]  /*1bf0*/  LDC.64 R102, c[0x0][0x5a8] ;  /* 0x00016a00ff667b82 */ /* 0x000ea20000000a00 */
[-C--:B0-----:R-:W-:Y:S02]  /*1c00*/  IMAD R6, R21, R96.reuse, RZ ;  /* 0x0000006015067224 */ /* 0x081fe400078e02ff */
[----:B------:R-:W-:-:S04]  /*1c10*/  IMAD.WIDE.U32 R94, R89, R96, R8 ;  /* 0x00000060595e7225 */ /* 0x000fc800078e0008 */
[----:B------:R-:W-:Y:S02]  /*1c20*/  IMAD R93, R89, R97, R6 ;  /* 0x00000061595d7224 */ /* 0x000fe400078e0206 */
[-C--:B-1----:R-:W-:Y:S02]  /*1c30*/  IMAD R10, R11, R100.reuse, RZ ;  /* 0x000000640b0a7224 */ /* 0x082fe400078e02ff */
[----:B------:R-:W-:Y:S02]  /*1c40*/  IMAD.IADD R13, R95, 0x1, R93 ;  /* 0x000000015f0d7824 */ /* 0x000fe400078e025d */
[----:B------:R-:W-:Y:S02]  /*1c50*/  IMAD.MOV.U32 R12, RZ, RZ, R94 ;  /* 0x000000ffff0c7224 */ /* 0x000fe400078e005e */
[C---:B------:R-:W-:Y:S02]  /*1c60*/  IMAD R97, R105.reuse, R101, R10 ;  /* 0x0000006569617224 */ /* 0x040fe400078e020a */
[----:B------:R-:W-:-:S04]  /*1c70*/  IMAD.WIDE.U32 R6, R105, R100, R12 ;  /* 0x0000006469067225 */ /* 0x000fc800078e000c */
[----:B------:R-:W-:Y:S01]  /*1c80*/  IMAD.IADD R5, R7, 0x1, R97 ;  /* 0x0000000107057824 */ /* 0x000fe200078e0261 */
[----:B--2---:R-:W-:-:S04]  /*1c90*/  LEA R14, P0, R6, R102, 0x1 ;  /* 0x00000066060e7211 */ /* 0x004fc800078008ff */
[----:B------:R-:W-:-:S05]  /*1ca0*/  LEA.HI.X R15, R6, R103, R5, 0x1, P0 ;  /* 0x00000067060f7211 */ /* 0x000fca00000f0c05 */
[----:B------:R0:W2:Y:S01]  /*1cb0*/  @P1 LDG.E.LTC128B.U16 R5, desc[UR36][R14.64] ;  /* 0x000000240e051981 */ /* 0x0000a2000c1e1520 */
[----:B------:R-:W-:Y:S01]  /*1cc0*/  LEA R10, P0, R92, UR4, 0x1 ;  /* 0x000000045c0a7c11 */ /* 0x000fe2000f8008ff */
[----:B------:R-:W-:Y:S01]  /*1cd0*/  IMAD.WIDE.U32 R6, R105, R100, R8 ;  /* 0x0000006469067225 */ /* 0x000fe200078e0008 */
[----:B------:R-:W-:Y:S03]  /*1ce0*/  BSSY B1, `(.L_x_30) ;  /* 0x0000012000017945 */ /* 0x000fe60003800000 */
[----:B------:R-:W-:Y:S02]  /*1cf0*/  IMAD.IADD R7, R97, 0x1, R7 ;  /* 0x0000000161077824 */ /* 0x000fe400078e0207 */
[----:B------:R-:W-:Y:S01]  /*1d00*/  IMAD.WIDE.U32 R20, R89, R96, R6 ;  /* 0x0000006059147225 */ /* 0x000fe200078e0006 */
[----:B0-----:R-:W-:-:S03]  /*1d10*/  SHF.L.U64.HI R15, R100, 0x3, R101 ;  /* 0x00000003640f7819 */ /* 0x001fc60000010265 */
[----:B------:R-:W-:Y:S01]  /*1d20*/  IMAD.IADD R7, R93, 0x1, R21 ;  /* 0x000000015d077824 */ /* 0x000fe200078e0215 */
[----:B------:R-:W-:Y:S01]  /*1d30*/  LEA R6, P4, R20, R102, 0x1 ;  /* 0x0000006614067211 */ /* 0x000fe200078808ff */
[----:B------:R-:W-:-:S03]  /*1d40*/  IMAD.SHL.U32 R14, R100, 0x8, RZ ;  /* 0x00000008640e7824 */ /* 0x000fc600078e00ff */
[----:B------:R-:W-:Y:S01]  /*1d50*/  LEA.HI.X R7, R20, R103, R7, 0x1, P4 ;  /* 0x0000006714077211 */ /* 0x000fe200020f0c07 */
[----:B--2---:R-:W-:-:S05]  /*1d60*/  HADD2.F32 R11, -RZ, R5.H0_H0 ;  /* 0x20000005ff0b7230 */ /* 0x004fca0000004100 */
[----:B------:R-:W-:-:S04]  /*1d70*/  FMUL R11, R11, R88 ;  /* 0x000000580b0b7220 */ /* 0x000fc80000400000 */
[----:B------:R-:W-:Y:S01]  /*1d80*/  FFMA R24, R24, R23, R11 ;  /* 0x0000001718187223 */ /* 0x000fe2000000000b */
[----:B------:R-:W-:Y:S02]  /*1d90*/  LEA.HI.X R11, R92, UR5, R91, 0x1, P0 ;  /* 0x000000055c0b7c11 */ /* 0x000fe400080f0c5b */
[----:B------:R-:W-:Y:S02]  /*1da0*/  ISETP.GT.AND P0, PT, R4, 0x1, PT ;  /* 0x000000010400780c */ /* 0x000fe40003f04270 */
[----:B------:R-:W-:Y:S02]  /*1db0*/  F2FP.F16.F32.PACK_AB R24, RZ, R24 ;  /* 0x00000018ff18723e */ /* 0x000fe400000000ff */
[----:B------:R-:W-:-:S03]  /*1dc0*/  ISETP.GT.AND P3, PT, R3, RZ, P0 ;  /* 0x000000ff0300720c */ /* 0x000fc60000764270 */
[----:B------:R0:W-:Y:S10]  /*1dd0*/  @P1 STG.E.U16 desc[UR36][R10.64], R24 ;  /* 0x000000180a001986 */ /* 0x0001f4000c101524 */
[----:B------:R-:W-:Y:S05]  /*1de0*/  @!P3 BRA `(.L_x_31) ;  /* 0x000000000004b947 */ /* 0x000fea0003800000 */
[----:B------:R1:W5:Y:S02]  /*1df0*/  LDG.E.LTC128B.U16 R5, desc[UR36][R6.64+0x2] ;  /* 0x0000022406057981 */ /* 0x000364000c1e1520 */
.L_x_31:
[----:B------:R-:W-:Y:S05]  /*1e00*/  BSYNC B1 ;  /* 0x0000000000017941 */ /* 0x000fea0003800000 */
.L_x_30:
[----:B-----5:R-:W-:Y:S01]  /*1e10*/  HADD2.F32 R91, -RZ, R5.H0_H0 ;  /* 0x20000005ff5b7230 */ /* 0x020fe20000004100 */
[----:B------:R-:W-:Y:S01]  /*1e20*/  ISETP.GT.AND P2, PT, R3, 0x8, P2 ;  /* 0x000000080300780c */ /* 0x000fe20001744270 */
[----:B------:R-:W-:Y:S01]  /*1e30*/  IMAD.WIDE.U32 R20, R105, R100, R14 ;  /* 0x0000006469147225 */ /* 0x000fe200078e000e */
[----:B0-----:R-:W-:-:S03]  /*1e40*/  PRMT R24, R5, 0x7610, R24 ;  /* 0x0000761005187816 */ /* 0x001fc60000000018 */
[----:B------:R-:W-:Y:S01]  /*1e50*/  FMUL R12, R91, R88 ;  /* 0x000000585b0c7220 */ /* 0x000fe20000400000 */
[----:B------:R-:W-:Y:S01]  /*1e60*/  IMAD.IADD R97, R97, 0x1, R21 ;  /* 0x0000000161617824 */ /* 0x000fe200078e0215 */
[----:B------:R-:W-:Y:S02]  /*1e70*/  IADD3 R94, P1, R94, R20, RZ ;  /* 0x000000145e5e7210 */ /* 0x000fe40007f3e0ff */
[----:B------:R-:W-:-:S03]  /*1e80*/  FFMA R12, R25, R23, R12 ;  /* 0x00000017190c7223 */ /* 0x000fc6000000000c */
[----:B------:R-:W-:Y:S01]  /*1e90*/  IMAD.X R13, R97, 0x1, R13, P1 ;  /* 0x00000001610d7824 */ /* 0x000fe200008e060d */
[C---:B------:R-:W-:Y:S02]  /*1ea0*/  LEA R14, P1, R94.reuse, R102, 0x1 ;  /* 0x000000665e0e7211 */ /* 0x040fe400078208ff */
[----:B------:R-:W-:Y:S02]  /*1eb0*/  F2FP.F16.F32.PACK_AB R12, RZ, R12 ;  /* 0x0000000cff0c723e */ /* 0x000fe400000000ff */
[----:B------:R-:W-:Y:S02]  /*1ec0*/  LEA.HI.X R15, R94, R103, R13, 0x1, P1 ;  /* 0x000000675e0f7211 */ /* 0x000fe400008f0c0d */
[----:B------:R-:W-:-:S05]  /*1ed0*/  PRMT R21, R12, 0x7610, R21 ;  /* 0x000076100c157816 */ /* 0x000fca0000000015 */
[----:B------:R0:W-:Y:S04]  /*1ee0*/  @P3 STG.E.U16 desc[UR36][R10.64+0x2], R21 ;  /* 0x000002150a003986 */ /* 0x0001e8000c101524 */
[----:B------:R-:W2:Y:S01]  /*1ef0*/  @P2 LDG.E.LTC128B.U16 R24, desc[UR36][R14.64] ;  /* 0x000000240e182981 */ /* 0x000ea2000c1e1520 */
[----:B------:R-:W-:Y:S01]  /*1f00*/  IADD3 R20, P1, R8, R20, RZ ;  /* 0x0000001408147210 */ /* 0x000fe20007f3e0ff */
[----:B------:R-:W-:Y:S01]  /*1f10*/  BSSY B1, `(.L_x_32) ;  /* 0x0000011000017945 */ /* 0x000fe20003800000 */
[C---:B------:R-:W-:Y:S02]  /*1f20*/  SHF.L.U64.HI R13, R98.reuse, 0x4, R99 ;  /* 0x00000004620d7819 */ /* 0x040fe40000010263 */
[----:B------:R-:W-:Y:S01]  /*1f30*/  ISETP.GT.AND P0, PT, R3, 0x8, P0 ;  /* 0x000000080300780c */ /* 0x000fe20000704270 */
[----:B0-----:R-:W-:Y:S01]  /*1f40*/  IMAD.X R21, R9, 0x1, R97, P1 ;  /* 0x0000000109157824 */ /* 0x001fe200008e0661 */
[----:B------:R-:W-:Y:S01]  /*1f50*/  LEA R12, P1, R98, R10, 0x4 ;  /* 0x0000000a620c7211 */ /* 0x000fe200078220ff */
[----:B------:R-:W-:-:S04]  /*1f60*/  IMAD.WIDE.U32 R20, R89, R96, R20 ;  /* 0x0000006059147225 */ /* 0x000fc800078e0014 */
[----:B------:R-:W-:Y:S01]  /*1f70*/  IMAD.X R13, R13, 0x1, R11, P1 ;  /* 0x000000010d0d7824 */ /* 0x000fe200008e060b */
[----:B------:R-:W-:Y:S01]  /*1f80*/  LEA R8, P3, R20, R102, 0x1 ;  /* 0x0000006614087211 */ /* 0x000fe200078608ff */
[----:B------:R-:W-:-:S05]  /*1f90*/  IMAD.IADD R9, R93, 0x1, R21 ;  /* 0x000000015d097824 */ /* 0x000fca00078e0215 */
[----:B------:R-:W-:Y:S01]  /*1fa0*/  LEA.HI.X R9, R20, R103, R9, 0x1, P3 ;  /* 0x0000006714097211 */ /* 0x000fe200018f0c09 */
[----:B--2---:R-:W-:-:S05]  /*1fb0*/  HADD2.F32 R5, -RZ, R24.H0_H0 ;  /* 0x20000018ff057230 */ /* 0x004fca0000004100 */
[----:B------:R-:W-:-:S04]  /*1fc0*/  FMUL R5, R5, R88 ;  /* 0x0000005805057220 */ /* 0x000fc80000400000 */
[----:B------:R-:W-:-:S05]  /*1fd0*/  FFMA R5, R26, R23, R5 ;  /* 0x000000171a057223 */ /* 0x000fca0000000005 */
[----:B------:R-:W-:-:S05]  /*1fe0*/  F2FP.F16.F32.PACK_AB R5, RZ, R5 ;  /* 0x00000005ff05723e */ /* 0x000fca00000000ff */
[----:B------:R0:W-:Y:S01]  /*1ff0*/  @P2 STG.E.U16 desc[UR36][R12.64], R5 ;  /* 0x000000050c002986 */ /* 0x0001e2000c101524 */
[----:B------:R-:W-:Y:S05]  /*2000*/  @!P0 BRA `(.L_x_33) ;  /* 0x0000000000048947 */ /* 0x000fea0003800000 */
[----:B------:R2:W5:Y:S02]  /*2010*/  LDG.E.LTC128B.U16 R24, desc[UR36][R8.64+0x2] ;  /* 0x0000022408187981 */ /* 0x000564000c1e1520 */
.L_x_33:
[----:B------:R-:W-:Y:S05]  /*2020*/  BSYNC B1 ;  /* 0x0000000000017941 */ /* 0x000fea0003800000 */
.L_x_32:
[----:B0----5:R-:W-:Y:S01]  /*2030*/  HADD2.F32 R5, -RZ, R24.H0_H0 ;  /* 0x20000018ff057230 */ /* 0x021fe20000004100 */
[----:B------:R-:W-:Y:S01]  /*2040*/  ISETP.GT.AND P1, PT, R4, 0x8, PT ;  /* 0x000000080400780c */ /* 0x000fe20003f24270 */
[----:B------:R-:W-:Y:S03]  /*2050*/  BSSY B1, `(.L_x_34) ;  /* 0x0000008000017945 */ /* 0x000fe60003800000 */
[----:B------:R-:W-:Y:S01]  /*2060*/  FMUL R14, R5, R88 ;  /* 0x00000058050e7220 */ /* 0x000fe20000400000 */
[----:B------:R-:W-:-:S03]  /*2070*/  ISETP.GT.AND P2, PT, R3, RZ, P1 ;  /* 0x000000ff0300720c */ /* 0x000fc60000f44270 */
[----:B------:R-:W-:-:S05]  /*2080*/  FFMA R14, R27, R23, R14 ;  /* 0x000000171b0e7223 */ /* 0x000fca000000000e */
[----:B------:R-:W-:-:S05]  /*2090*/  F2FP.F16.F32.PACK_AB R14, RZ, R14 ;  /* 0x0000000eff0e723e */ /* 0x000fca00000000ff */
[----:B------:R0:W-:Y:S01]  /*20a0*/  @P0 STG.E.U16 desc[UR36][R12.64+0x2], R14 ;  /* 0x0000020e0c000986 */ /* 0x0001e2000c101524 */
[----:B------:R-:W-:Y:S05]  /*20b0*/  @!P2 BRA `(.L_x_35) ;  /* 0x000000000004a947 */ /* 0x000fea0003800000 */
[----:B------:R3:W5:Y:S02]  /*20c0*/  LDG.E.LTC128B.U16 R24, desc[UR36][R6.64+0x10] ;  /* 0x0000102406187981 */ /* 0x000764000c1e1520 */
.L_x_35:
[----:B------:R-:W-:Y:S05]  /*20d0*/  BSYNC B1 ;  /* 0x0000000000017941 */ /* 0x000fea0003800000 */
.L_x_34:
[----:B-----5:R-:W-:Y:S01]  /*20e0*/  HADD2.F32 R5, -RZ, R24.H0_H0 ;  /* 0x20000018ff057230 */ /* 0x020fe20000004100 */
        /* <DEDUP_REMOVED lines=9> */
.L_x_37:
[----:B------:R-:W-:Y:S05]  /*2180*/  BSYNC B1 ;  /* 0x0000000000017941 */ /* 0x000fea0003800000 */
.L_x_36:
[----:B----45:R-:W-:Y:S01]  /*2190*/  HADD2.F32 R5, -RZ, R24.H0_H0 ;  /* 0x20000018ff057230 */ /* 0x030fe20000004100 */
[----:B------:R-:W-:Y:S01]  /*21a0*/  ISETP.GT.AND P1, PT, R3, 0x8, P1 ;  /* 0x000000080300780c */ /* 0x000fe20000f24270 */
[----:B------:R-:W-:Y:S03]  /*21b0*/  BSSY B1, `(.L_x_38) ;  /* 0x0000007000017945 */ /* 0x000fe60003800000 */
[----:B0-----:R-:W-:-:S04]  /*21c0*/  FMUL R14, R5, R88 ;  /* 0x00000058050e7220 */ /* 0x001fc80000400000 */
[----:B------:R-:W-:-:S05]  /*21d0*/  FFMA R14, R29, R23, R14 ;  /* 0x000000171d0e7223 */ /* 0x000fca000000000e */
[----:B------:R-:W-:-:S05]  /*21e0*/  F2FP.F16.F32.PACK_AB R14, RZ, R14 ;  /* 0x0000000eff0e723e */ /* 0x000fca00000000ff */
[----:B------:R0:W-:Y:S01]  /*21f0*/  @P3 STG.E.U16 desc[UR36][R10.64+0x12], R14 ;  /* 0x0000120e0a003986 */ /* 0x0001e2000c101524 */
[----:B------:R-:W-:Y:S05]  /*2200*/  @!P1 BRA `(.L_x_39) ;  /* 0x0000000000049947 */ /* 0x000fea0003800000 */
[----:B------:R4:W5:Y:S02]  /*2210*/  LDG.E.LTC128B.U16 R24, desc[UR36][R8.64+0x10] ;  /* 0x0000102408187981 */ /* 0x000964000c1e1520 */
.L_x_39:
[----:B------:R-:W-:Y:S05]  /*2220*/  BSYNC B1 ;  /* 0x0000000000017941 */ /* 0x000fea0003800000 */
.L_x_38:
[----:B-----5:R-:W-:Y:S01]  /*2230*/  HADD2.F32 R5, -RZ, R24.H0_H0 ;  /* 0x20000018ff057230 */ /* 0x020fe20000004100 */
[----:B------:R-:W-:Y:S01]  /*2240*/  ISETP.GT.AND P0, PT, R3, 0x8, P0 ;  /* 0x000000080300780c */ /* 0x000fe20000704270 */
[----:B------:R-:W-:Y:S03]  /*2250*/  BSSY B1, `(.L_x_40) ;  /* 0x0000007000017945 */ /* 0x000fe60003800000 */
[----:B------:R-:W-:-:S04]  /*2260*/  FMUL R5, R5, R88 ;  /* 0x0000005805057220 */ /* 0x000fc80000400000 */
[----:B------:R-:W-:-:S05]  /*2270*/  FFMA R5, R30, R23, R5 ;  /* 0x000000171e057223 */ /* 0x000fca0000000005 */
[----:B------:R-:W-:-:S05]  /*2280*/  F2FP.F16.F32.PACK_AB R5, RZ, R5 ;  /* 0x00000005ff05723e */ /* 0x000fca00000000ff */
[----:B------:R0:W-:Y:S01]  /*2290*/  @P1 STG.E.U16 desc[UR36][R12.64+0x10], R5 ;  /* 0x000010050c001986 */ /* 0x0001e2000c101524 */
[----:B------:R-:W-:Y:S05]  /*22a0*/  @!P0 BRA `(.L_x_41) ;  /* 0x0000000000048947 */ /* 0x000fea0003800000 */
[----:B------:R0:W5:Y:S02]  /*22b0*/  LDG.E.LTC128B.U16 R24, desc[UR36][R8.64+0x12] ;  /* 0x0000122408187981 */ /* 0x000164000c1e1520 */
.L_x_41:
[----:B------:R-:W-:Y:S05]  /*22c0*/  BSYNC B1 ;  /* 0x0000000000017941 */ /* 0x000fea0003800000 */
.L_x_40:
        /* <DEDUP_REMOVED lines=10> */
.L_x_43:
[----:B------:R-:W-:Y:S05]  /*2370*/  BSYNC B1 ;  /* 0x0000000000017941 */ /* 0x000fea0003800000 */
.L_x_42:
        /* <DEDUP_REMOVED lines=10> */
.L_x_45:
[----:B------:R-:W-:Y:S05]  /*2420*/  BSYNC B1 ;  /* 0x0000000000017941 */ /* 0x000fea0003800000 */
.L_x_44:
[----:B0----5:R-:W-:Y:S01]  /*2430*/  HADD2.F32 R5, -RZ, R24.H0_H0 ;  /* 0x20000018ff057230 */ /* 0x021fe20000004100 */
        /* <DEDUP_REMOVED lines=8> */
.L_x_47:
[----:B------:R-:W-:Y:S05]  /*24c0*/  BSYNC B1 ;  /* 0x0000000000017941 */ /* 0x000fea0003800000 */
.L_x_46:
        /* <DEDUP_REMOVED lines=9> */
.L_x_49:
[----:B------:R-:W-:Y:S05]  /*2560*/  BSYNC B1 ;  /* 0x0000000000017941 */ /* 0x000fea0003800000 */
.L_x_48:
        /* <DEDUP_REMOVED lines=10> */
.L_x_51:
[----:B------:R-:W-:Y:S05]  /*2610*/  BSYNC B1 ;  /* 0x0000000000017941 */ /* 0x000fea0003800000 */
.L_x_50:
        /* <DEDUP_REMOVED lines=10> */
.L_x_53:
[----:B------:R-:W-:Y:S05]  /*26c0*/  BSYNC B1 ;  /* 0x0000000000017941 */ /* 0x000fea0003800000 */
.L_x_52:
        /* <DEDUP_REMOVED lines=9> */
.L_x_55:
[----:B------:R-:W-:Y:S05]  /*2760*/  BSYNC B1 ;  /* 0x0000000000017941 */ /* 0x000fea0003800000 */
.L_x_54:
        /* <DEDUP_REMOVED lines=9> */
.L_x_57:
[----:B------:R-:W-:Y:S05]  /*2800*/  BSYNC B1 ;  /* 0x0000000000017941 */ /* 0x000fea0003800000 */
.L_x_56:
        /* <DEDUP_REMOVED lines=10> */
.L_x_59:
[----:B------:R-:W-:Y:S05]  /*28b0*/  BSYNC B1 ;  /* 0x0000000000017941 */ /* 0x000fea0003800000 */
.L_x_58:
        /* <DEDUP_REMOVED lines=10> */
.L_x_61:
[----:B------:R-:W-:Y:S05]  /*2960*/  BSYNC B1 ;  /* 0x0000000000017941 */ /* 0x000fea0003800000 */
.L_x_60:
        /* <DEDUP_REMOVED lines=9> */
.L_x_63:
[----:B------:R-:W-:Y:S05]  /*2a00*/  BSYNC B1 ;  /* 0x0000000000017941 */ /* 0x000fea0003800000 */
.L_x_62:
        /* <DEDUP_REMOVED lines=9> */
.L_x_65:
[----:B------:R-:W-:Y:S05]  /*2aa0*/  BSYNC B1 ;  /* 0x0000000000017941 */ /* 0x000fea0003800000 */
.L_x_64:
        /* <DEDUP_REMOVED lines=10> */
.L_x_67:
[----:B------:R-:W-:Y:S05]  /*2b50*/  BSYNC B1 ;  /* 0x0000000000017941 */ /* 0x000fea0003800000 */
.L_x_66:
        /* <DEDUP_REMOVED lines=10> */
.L_x_69:
[----:B------:R-:W-:Y:S05]  /*2c00*/  BSYNC B1 ;  /* 0x0000000000017941 */ /* 0x000fea0003800000 */
.L_x_68:
        /* <DEDUP_REMOVED lines=9> */
.L_x_71:
[----:B------:R-:W-:Y:S05]  /*2ca0*/  BSYNC B1 ;  /* 0x0000000000017941 */ /* 0x000fea0003800000 */
.L_x_70:
        /* <DEDUP_REMOVED lines=9> */
.L_x_73:
[----:B------:R-:W-:Y:S05]  /*2d40*/  BSYNC B1 ;  /* 0x0000000000017941 */ /* 0x000fea0003800000 */
.L_x_72:
        /* <DEDUP_REMOVED lines=10> */
.L_x_75:
[----:B------:R-:W-:Y:S05]  /*2df0*/  BSYNC B1 ;  /* 0x0000000000017941 */ /* 0x000fea0003800000 */
.L_x_74:
        /* <DEDUP_REMOVED lines=10> */
.L_x_77:
[----:B------:R-:W-:Y:S05]  /*2ea0*/  BSYNC B1 ;  /* 0x0000000000017941 */ /* 0x000fea0003800000 */
.L_x_76:
        /* <DEDUP_REMOVED lines=9> */
.L_x_79:
[----:B------:R-:W-:Y:S05]  /*2f40*/  BSYNC B1 ;  /* 0x0000000000017941 */ /* 0x000fea0003800000 */
.L_x_78:
        /* <DEDUP_REMOVED lines=9> */
.L_x_81:
[----:B------:R-:W-:Y:S05]  /*2fe0*/  BSYNC B1 ;  /* 0x0000000000017941 */ /* 0x000fea0003800000 */
.L_x_80:
        /* <DEDUP_REMOVED lines=10> */
.L_x_83:
[----:B------:R-:W-:Y:S05]  /*3090*/  BSYNC B1 ;  /* 0x0000000000017941 */ /* 0x000fea0003800000 */
.L_x_82:
        /* <DEDUP_REMOVED lines=10> */
.L_x_85:
[----:B------:R-:W-:Y:S05]  /*3140*/  BSYNC B1 ;  /* 0x0000000000017941 */ /* 0x000fea0003800000 */
.L_x_84:
        /* <DEDUP_REMOVED lines=9> */
.L_x_87:
[----:B------:R-:W-:Y:S05]  /*31e0*/  BSYNC B1 ;  /* 0x0000000000017941 */ /* 0x000fea0003800000 */
.L_x_86:
        /* <DEDUP_REMOVED lines=9> */
.L_x_89:
[----:B------:R-:W-:Y:S05]  /*3280*/  BSYNC B1 ;  /* 0x0000000000017941 */ /* 0x000fea0003800000 */
.L_x_88:
        /* <DEDUP_REMOVED lines=10> */
.L_x_91:
[----:B------:R-:W-:Y:S05]  /*3330*/  BSYNC B1 ;  /* 0x0000000000017941 */ /* 0x000fea0003800000 */
.L_x_90:
        /* <DEDUP_REMOVED lines=10> */
.L_x_93:
[----:B------:R-:W-:Y:S05]  /*33e0*/  BSYNC B1 ;  /* 0x0000000000017941 */ /* 0x000fea0003800000 */
.L_x_92:
        /* <DEDUP_REMOVED lines=9> */
.L_x_95:
[----:B------:R-:W-:Y:S05]  /*3480*/  BSYNC B1 ;  /* 0x0000000000017941 */ /* 0x000fea0003800000 */
.L_x_94:
        /* <DEDUP_REMOVED lines=9> */
.L_x_97:
[----:B------:R-:W-:Y:S05]  /*3520*/  BSYNC B1 ;  /* 0x0000000000017941 */ /* 0x000fea0003800000 */
.L_x_96:
        /* <DEDUP_REMOVED lines=10> */
.L_x_99:
[----:B------:R-:W-:Y:S05]  /*35d0*/  BSYNC B1 ;  /* 0x0000000000017941 */ /* 0x000fea0003800000 */
.L_x_98:
        /* <DEDUP_REMOVED lines=10> */
.L_x_101:
[----:B------:R-:W-:Y:S05]  /*3680*/  BSYNC B1 ;  /* 0x0000000000017941 */ /* 0x000fea0003800000 */
.L_x_100:
        /* <DEDUP_REMOVED lines=9> */
.L_x_103:
[----:B------:R-:W-:Y:S05]  /*3720*/  BSYNC B1 ;  /* 0x0000000000017941 */ /* 0x000fea0003800000 */
.L_x_102:
        /* <DEDUP_REMOVED lines=9> */
.L_x_105:
[----:B------:R-:W-:Y:S05]  /*37c0*/  BSYNC B1 ;  /* 0x0000000000017941 */ /* 0x000fea0003800000 */
.L_x_104:
        /* <DEDUP_REMOVED lines=10> */
.L_x_107:
[----:B------:R-:W-:Y:S05]  /*3870*/  BSYNC B1 ;  /* 0x0000000000017941 */ /* 0x000fea0003800000 */
.L_x_106:
        /* <DEDUP_REMOVED lines=10> */
.L_x_109:
[----:B------:R-:W-:Y:S05]  /*3920*/  BSYNC B1 ;  /* 0x0000000000017941 */ /* 0x000fea0003800000 */
.L_x_108:
        /* <DEDUP_REMOVED lines=9> */
.L_x_111:
[----:B------:R-:W-:Y:S05]  /*39c0*/  BSYNC B1 ;  /* 0x0000000000017941 */ /* 0x000fea0003800000 */
.L_x_110:
        /* <DEDUP_REMOVED lines=9> */
.L_x_113:
[----:B------:R-:W-:Y:S05]  /*3a60*/  BSYNC B1 ;  /* 0x0000000000017941 */ /* 0x000fea0003800000 */
.L_x_112:
        /* <DEDUP_REMOVED lines=10> */
.L_x_115:
[----:B------:R-:W-:Y:S05]  /*3b10*/  BSYNC B1 ;  /* 0x0000000000017941 */ /* 0x000fea0003800000 */
.L_x_114:
        /* <DEDUP_REMOVED lines=10> */
.L_x_117:
[----:B------:R-:W-:Y:S05]  /*3bc0*/  BSYNC B1 ;  /* 0x0000000000017941 */ /* 0x000fea0003800000 */
.L_x_116:
        /* <DEDUP_REMOVED lines=9> */
.L_x_119:
[----:B------:R-:W-:Y:S05]  /*3c60*/  BSYNC B1 ;  /* 0x0000000000017941 */ /* 0x000fea0003800000 */
.L_x_118:
        /* <DEDUP_REMOVED lines=9> */
.L_x_121:
[----:B------:R-:W-:Y:S05]  /*3d00*/  BSYNC B1 ;  /* 0x0000000000017941 */ /* 0x000fea0003800000 */
.L_x_120:
        /* <DEDUP_REMOVED lines=10> */
.L_x_123:
[----:B------:R-:W-:Y:S05]  /*3db0*/  BSYNC B1 ;  /* 0x0000000000017941 */ /* 0x000fea0003800000 */
.L_x_122:
        /* <DEDUP_REMOVED lines=10> */
.L_x_125:
[----:B------:R-:W-:Y:S05]  /*3e60*/  BSYNC B1 ;  /* 0x0000000000017941 */ /* 0x000fea0003800000 */
.L_x_124:
        /* <DEDUP_REMOVED lines=9> */
.L_x_127:
[----:B------:R-:W-:Y:S05]  /*3f00*/  BSYNC B1 ;  /* 0x0000000000017941 */ /* 0x000fea0003800000 */
.L_x_126:
        /* <DEDUP_REMOVED lines=9> */
.L_x_129:
[----:B------:R-:W-:Y:S05]  /*3fa0*/  BSYNC B1 ;  /* 0x0000000000017941 */ /* 0x000fea0003800000 */
.L_x_128:
        /* <DEDUP_REMOVED lines=10> */
.L_x_131:
[----:B------:R-:W-:Y:S05]  /*4050*/  BSYNC B1 ;  /* 0x0000000000017941 */ /* 0x000fea0003800000 */
.L_x_130:
        /* <DEDUP_REMOVED lines=10> */
.L_x_133:
[----:B------:R-:W-:Y:S05]  /*4100*/  BSYNC B1 ;  /* 0x0000000000017941 */ /* 0x000fea0003800000 */
.L_x_132:
        /* <DEDUP_REMOVED lines=9> */
.L_x_135:
[----:B------:R-:W-:Y:S05]  /*41a0*/  BSYNC B1 ;  /* 0x0000000000017941 */ /* 0x000fea0003800000 */
.L_x_134:
        /* <DEDUP_REMOVED lines=9> */
.L_x_137:
[----:B------:R-:W-:Y:S05]  /*4240*/  BSYNC B1 ;  /* 0x0000000000017941 */ /* 0x000fea0003800000 */
.L_x_136:
        /* <DEDUP_REMOVED lines=10> */
.L_x_139:
[----:B------:R-:W-:Y:S05]  /*42f0*/  BSYNC B1 ;  /* 0x0000000000017941 */ /* 0x000fea0003800000 */
.L_x_138:
        /* <DEDUP_REMOVED lines=10> */
.L_x_141:
[----:B------:R-:W-:Y:S05]  /*43a0*/  BSYNC B1 ;  /* 0x0000000000017941 */ /* 0x000fea0003800000 */
.L_x_140:
        /* <DEDUP_REMOVED lines=9> */
.L_x_143:
[----:B------:R-:W-:Y:S05]  /*4440*/  BSYNC B1 ;  /* 0x0000000000017941 */ /* 0x000fea0003800000 */
.L_x_142:
        /* <DEDUP_REMOVED lines=9> */
.L_x_145:
[----:B------:R-:W-:Y:S05]  /*44e0*/  BSYNC B1 ;  /* 0x0000000000017941 */ /* 0x000fea0003800000 */
.L_x_144:
        /* <DEDUP_REMOVED lines=10> */
.L_x_147:
[----:B------:R-:W-:Y:S05]  /*4590*/  BSYNC B1 ;  /* 0x0000000000017941 */ /* 0x000fea0003800000 */
.L_x_146:
[----:B-----5:R-:W-:Y:S01]  /*45a0*/  HADD2.F32 R5, -RZ, R24.H0_H0 ;  /* 0x20000018ff057230 */ /* 0x020fe20000004100 */
[----:B------:R-:W-:Y:S01]  /*45b0*/  ISETP.GT.AND P0, PT, R4, 0x79, PT ;  /* 0x000000790400780c */ /* 0x000fe20003f04270 */
[----:B------:R-:W-:Y:S01]  /*45c0*/  @P2 IMAD.MOV.U32 R4, RZ, RZ, R10 ;  /* 0x000000ffff042224 */ /* 0x000fe200078e000a */
[----:B------:R-:W-:Y:S02]  /*45d0*/  BSSY B1, `(.L_x_148) ;  /* 0x000000a000017945 */ /* 0x000fe40003800000 */
[----:B------:R-:W-:Y:S01]  /*45e0*/  FMUL R5, R5, R88 ;  /* 0x0000005805057220 */ /* 0x000fe20000400000 */
[----:B------:R-:W-:-:S03]  /*45f0*/  ISETP.GT.AND P3, PT, R3, RZ, P0 ;  /* 0x000000ff0300720c */ /* 0x000fc60000764270 */
[----:B------:R-:W-:-:S05]  /*4600*/  FFMA R5, R84, R23, R5 ;  /* 0x0000001754057223 */ /* 0x000fca0000000005 */
[----:B------:R-:W-:-:S04]  /*4610*/  F2FP.F16.F32.PACK_AB R5, RZ, R5 ;  /* 0x00000005ff05723e */ /* 0x000fc800000000ff */
[----:B0-----:R-:W-:Y:S01]  /*4620*/  PRMT R14, R5, 0x7610, R14 ;  /* 0x00007610050e7816 */ /* 0x001fe2000000000e */
[----:B------:R-:W-:-:S05]  /*4630*/  @P2 IMAD.MOV.U32 R5, RZ, RZ, R11 ;  /* 0x000000ffff052224 */ /* 0x000fca00078e000b */
[----:B------:R0:W-:Y:S01]  /*4640*/  @P2 STG.E.U16 desc[UR36][R4.64+0xf0], R14 ;  /* 0x0000f00e04002986 */ /* 0x0001e2000c101524 */
[----:B------:R-:W-:Y:S05]  /*4650*/  @!P3 BRA `(.L_x_149) ;  /* 0x000000000004b947 */ /* 0x000fea0003800000 */
[----:B------:R0:W5:Y:S02]  /*4660*/  LDG.E.LTC128B.U16 R24, desc[UR36][R6.64+0xf2] ;  /* 0x0000f22406187981 */ /* 0x000164000c1e1520 */
.L_x_149:
[----:B------:R-:W-:Y:S05]  /*4670*/  BSYNC B1 ;  /* 0x0000000000017941 */ /* 0x000fea0003800000 */
.L_x_148:
        /* <DEDUP_REMOVED lines=9> */
.L_x_151:
[----:B------:R-:W-:Y:S05]  /*4710*/  BSYNC B1 ;  /* 0x0000000000017941 */ /* 0x000fea0003800000 */
.L_x_150:
[----:B-----5:R-:W-:Y:S01]  /*4720*/  HADD2.F32 R5, -RZ, R24.H0_H0 ;  /* 0x20000018ff057230 */ /* 0x020fe20000004100 */
[----:B------:R-:W-:Y:S01]  /*4730*/  ISETP.GT.AND P0, PT, R3, 0x8, P0 ;  /* 0x000000080300780c */ /* 0x000fe20000704270 */
[----:B0-----:R-:W-:Y:S01]  /*4740*/  @P1 IMAD.MOV.U32 R4, RZ, RZ, R12 ;  /* 0x000000ffff041224 */ /* 0x001fe200078e000c */
[----:B------:R-:W-:Y:S02]  /*4750*/  BSSY B1, `(.L_x_152) ;  /* 0x0000009000017945 */ /* 0x000fe40003800000 */
[----:B------:R-:W-:-:S04]  /*4760*/  FMUL R5, R5, R88 ;  /* 0x0000005805057220 */ /* 0x000fc80000400000 */
[----:B------:R-:W-:-:S05]  /*4770*/  FFMA R5, R86, R23, R5 ;  /* 0x0000001756057223 */ /* 0x000fca0000000005 */
[----:B------:R-:W-:-:S04]  /*4780*/  F2FP.F16.F32.PACK_AB R5, RZ, R5 ;  /* 0x00000005ff05723e */ /* 0x000fc800000000ff */
[----:B-1-3--:R-:W-:Y:S01]  /*4790*/  PRMT R6, R5, 0x7610, R6 ;  /* 0x0000761005067816 */ /* 0x00afe20000000006 */
[----:B------:R-:W-:-:S05]  /*47a0*/  @P1 IMAD.MOV.U32 R5, RZ, RZ, R13 ;  /* 0x000000ffff051224 */ /* 0x000fca00078e000d */
[----:B------:R0:W-:Y:S01]  /*47b0*/  @P1 STG.E.U16 desc[UR36][R4.64+0xf0], R6 ;  /* 0x0000f00604001986 */ /* 0x0001e2000c101524 */
[----:B------:R-:W-:Y:S05]  /*47c0*/  @!P0 BRA `(.L_x_153) ;  /* 0x0000000000048947 */ /* 0x000fea0003800000 */
[----:B------:R1:W5:Y:S02]  /*47d0*/  LDG.E.LTC128B.U16 R24, desc[UR36][R8.64+0xf2] ;  /* 0x0000f22408187981 */ /* 0x000364000c1e1520 */
.L_x_153:
[----:B------:R-:W-:Y:S05]  /*47e0*/  BSYNC B1 ;  /* 0x0000000000017941 */ /* 0x000fea0003800000 */
.L_x_152:
[----:B------:R-:W-:Y:S05]  /*47f0*/  @!P0 BRA `(.L_x_154) ;  /* 0x0000001000e88947 */ /* 0x000fea0003800000 */
[----:B-----5:R-:W-:-:S05]  /*4800*/  HADD2.F32 R3, -RZ, R24.H0_H0 ;  /* 0x20000018ff037230 */ /* 0x020fca0000004100 */
[----:B0-----:R-:W-:-:S04]  /*4810*/  FMUL R4, R3, R88 ;  /* 0x0000005803047220 */ /* 0x001fc80000400000 */
[----:B------:R-:W-:-:S05]  /*4820*/  FFMA R4, R87, R23, R4 ;  /* 0x0000001757047223 */ /* 0x000fca0000000004 */
[----:B------:R-:W-:-:S05]  /*4830*/  F2FP.F16.F32.PACK_AB R4, RZ, R4 ;  /* 0x00000004ff04723e */ /* 0x000fca00000000ff */
[----:B------:R3:W-:Y:S01]  /*4840*/  STG.E.U16 desc[UR36][R12.64+0xf2], R4 ;  /* 0x0000f2040c007986 */ /* 0x0007e2000c101524 */
[----:B------:R-:W-:Y:S05]  /*4850*/  BRA `(.L_x_154) ;  /* 0x0000001000d07947 */ /* 0x000fea0003800000 */
.L_x_29:
[----:B------:R-:W-:Y:S01]  /*4860*/  ISETP.GT.AND P0, PT, R4, 0x1, PT ;  /* 0x000000010400780c */ /* 0x000fe20003f04270 */
[----:B------:R-:W-:Y:S01]  /*4870*/  ULDC.64 UR4, c[0x0][0x5c0] ;  /* 0x0001700000047ab9 */ /* 0x000fe20000000a00 */
[-C--:B------:R-:W-:Y:S01]  /*4880*/  FMUL R24, R24, R23.reuse ;  /* 0x0000001718187220 */ /* 0x080fe20000400000 */
[-C--:B------:R-:W-:Y:S01]  /*4890*/  FMUL R25, R25, R23.reuse ;  /* 0x0000001719197220 */ /* 0x080fe20000400000 */
[----:B------:R-:W-:Y:S01]  /*48a0*/  ISETP.GT.AND P3, PT, R3, RZ, P0 ;  /* 0x000000ff0300720c */ /* 0x000fe20000764270 */
[-C--:B------:R-:W-:Y:S01]  /*48b0*/  FMUL R26, R26, R23.reuse ;  /* 0x000000171a1a7220 */ /* 0x080fe20000400000 */
[----:B------:R-:W-:Y:S01]  /*48c0*/  LEA R6, P4, R92, UR4, 0x1 ;  /* 0x000000045c067c11 */ /* 0x000fe2000f8808ff */
[-C--:B------:R-:W-:Y:S01]  /*48d0*/  FMUL R27, R27, R23.reuse ;  /* 0x000000171b1b7220 */ /* 0x080fe20000400000 */
[----:B------:R-:W-:Y:S01]  /*48e0*/  F2FP.F16.F32.PACK_AB R24, RZ, R24 ;  /* 0x00000018ff18723e */ /* 0x000fe200000000ff */
[-C--:B------:R-:W-:Y:S01]  /*48f0*/  FMUL R28, R28, R23.reuse ;  /* 0x000000171c1c7220 */ /* 0x080fe20000400000 */
[----:B------:R-:W-:Y:S01]  /*4900*/  LEA.HI.X R7, R92, UR5, R91, 0x1, P4 ;  /* 0x000000055c077c11 */ /* 0x000fe2000a0f0c5b */
[----:B------:R-:W-:Y:S01]  /*4910*/  FMUL R29, R29, R23 ;  /* 0x000000171d1d7220 */ /* 0x000fe20000400000 */
[----:B------:R-:W-:Y:S01]  /*4920*/  F2FP.F16.F32.PACK_AB R25, RZ, R25 ;  /* 0x00000019ff19723e */ /* 0x000fe200000000ff */
[-C--:B------:R-:W-:Y:S01]  /*4930*/  FMUL R30, R30, R23.reuse ;  /* 0x000000171e1e7220 */ /* 0x080fe20000400000 */
[----:B------:R-:W-:Y:S01]  /*4940*/  SHF.L.U64.HI R99, R98, 0x4, R99 ;  /* 0x0000000462637819 */ /* 0x000fe20000010263 */
[----:B------:R-:W-:Y:S01]  /*4950*/  @P1 STG.E.U16 desc[UR36][R6.64], R24 ;  /* 0x0000001806001986 */ /* 0x000fe2000c101524 */
[----:B------:R-:W-:Y:S01]  /*4960*/  ISETP.GT.AND P1, PT, R4, 0x8, PT ;  /* 0x000000080400780c */ /* 0x000fe20003f24270 */
[-C--:B------:R-:W-:Y:S01]  /*4970*/  FMUL R31, R31, R23.reuse ;  /* 0x000000171f1f7220 */ /* 0x080fe20000400000 */
[C---:B------:R-:W-:Y:S01]  /*4980*/  ISETP.GT.AND P4, PT, R3.reuse, 0x8, P0 ;  /* 0x000000080300780c */ /* 0x040fe20000784270 */
[----:B------:R-:W-:Y:S01]  /*4990*/  @P3 STG.E.U16 desc[UR36][R6.64+0x2], R25 ;  /* 0x0000021906003986 */ /* 0x000fe2000c101524 */
[----:B------:R-:W-:Y:S01]  /*49a0*/  LEA R8, P3, R98, R6, 0x4 ;  /* 0x0000000662087211 */ /* 0x000fe200078620ff */
[-C--:B------:R-:W-:Y:S01]  /*49b0*/  FMUL R32, R32, R23.reuse ;  /* 0x0000001720207220 */ /* 0x080fe20000400000 */
[----:B------:R-:W-:Y:S01]  /*49c0*/  ISETP.GT.AND P2, PT, R3, 0x8, P2 ;  /* 0x000000080300780c */ /* 0x000fe20001744270 */
[-C--:B------:R-:W-:Y:S01]  /*49d0*/  FMUL R33, R33, R23.reuse ;  /* 0x0000001721217220 */ /* 0x080fe20000400000 */
[----:B------:R-:W-:Y:S01]  /*49e0*/  ISETP.GT.AND P0, PT, R4, 0x9, PT ;  /* 0x000000090400780c */ /* 0x000fe20003f04270 */
[----:B------:R-:W-:Y:S01]  /*49f0*/  IMAD.X R9, R99, 0x1, R7, P3 ;  /* 0x0000000163097824 */ /* 0x000fe200018e0607 */
[C---:B------:R-:W-:Y:S01]  /*4a00*/  ISETP.GT.AND P5, PT, R3.reuse, RZ, P1 ;  /* 0x000000ff0300720c */ /* 0x040fe20000fa4270 */
[-C--:B------:R-:W-:Y:S01]  /*4a10*/  FMUL R34, R34, R23.reuse ;  /* 0x0000001722227220 */ /* 0x080fe20000400000 */
[----:B------:R-:W-:Y:S01]  /*4a20*/  ISETP.GT.AND P3, PT, R3, RZ, P0 ;  /* 0x000000ff0300720c */ /* 0x000fe20000764270 */
[-C--:B------:R-:W-:Y:S01]  /*4a30*/  FMUL R35, R35, R23.reuse ;  /* 0x0000001723237220 */ /* 0x080fe20000400000 */
[----:B------:R-:W-:Y:S01]  /*4a40*/  F2FP.F16.F32.PACK_AB R26, RZ, R26 ;  /* 0x0000001aff1a723e */ /* 0x000fe200000000ff */
[----:B------:R-:W-:Y:S01]  /*4a50*/  FMUL R36, R36, R23 ;  /* 0x0000001724247220 */ /* 0x000fe20000400000 */
[----:B------:R-:W-:Y:S01]  /*4a60*/  F2FP.F16.F32.PACK_AB R27, RZ, R27 ;  /* 0x0000001bff1b723e */ /* 0x000fe200000000ff */
[----:B------:R-:W-:Y:S01]  /*4a70*/  FMUL R37, R37, R23 ;  /* 0x0000001725257220 */ /* 0x000fe20000400000 */
[----:B------:R-:W-:Y:S01]  /*4a80*/  F2FP.F16.F32.PACK_AB R28, RZ, R28 ;  /* 0x0000001cff1c723e */ /* 0x000fe200000000ff */
[----:B------:R-:W-:Y:S01]  /*4a90*/  @P2 STG.E.U16 desc[UR36][R8.64], R26 ;  /* 0x0000001a08002986 */ /* 0x000fe2000c101524 */
[----:B------:R-:W-:Y:S01]  /*4aa0*/  F2FP.F16.F32.PACK_AB R29, RZ, R29 ;  /* 0x0000001dff1d723e */ /* 0x000fe200000000ff */
[-C--:B------:R-:W-:Y:S01]  /*4ab0*/  FMUL R38, R38, R23.reuse ;  /* 0x0000001726267220 */ /* 0x080fe20000400000 */
[----:B------:R-:W-:Y:S01]  /*4ac0*/  ISETP.GT.AND P2, PT, R3, 0x8, P1 ;  /* 0x000000080300780c */ /* 0x000fe20000f44270 */
[----:B------:R-:W-:Y:S01]  /*4ad0*/  @P4 STG.E.U16 desc[UR36][R8.64+0x2], R27 ;  /* 0x0000021b08004986 */ /* 0x000fe2000c101524 */
[----:B------:R-:W-:Y:S01]  /*4ae0*/  ISETP.GT.AND P1, PT, R4, 0x10, PT ;  /* 0x000000100400780c */ /* 0x000fe20003f24270 */
[-C--:B------:R-:W-:Y:S01]  /*4af0*/  FMUL R39, R39, R23.reuse ;  /* 0x0000001727277220 */ /* 0x080fe20000400000 */
[----:B------:R-:W-:Y:S01]  /*4b00*/  F2FP.F16.F32.PACK_AB R30, RZ, R30 ;  /* 0x0000001eff1e723e */ /* 0x000fe200000000ff */
[----:B------:R-:W-:Y:S01]  /*4b10*/  @P5 STG.E.U16 desc[UR36][R6.64+0x10], R28 ;  /* 0x0000101c06005986 */ /* 0x000fe2000c101524 */
[C---:B------:R-:W-:Y:S01]  /*4b20*/  ISETP.GT.AND P4, PT, R3.reuse, RZ, P1 ;  /* 0x000000ff0300720c */ /* 0x040fe20000f84270 */
[----:B------:R-:W-:Y:S01]  /*4b30*/  FMUL R40, R40, R23 ;  /* 0x0000001728287220 */ /* 0x000fe20000400000 */
[----:B------:R-:W-:Y:S01]  /*4b40*/  F2FP.F16.F32.PACK_AB R31, RZ, R31 ;  /* 0x0000001fff1f723e */ /* 0x000fe200000000ff */
[----:B------:R-:W-:Y:S01]  /*4b50*/  @P3 STG.E.U16 desc[UR36][R6.64+0x12], R29 ;  /* 0x0000121d06003986 */ /* 0x000fe2000c101524 */
[----:B------:R-:W-:Y:S01]  /*4b60*/  ISETP.GT.AND P3, PT, R3, 0x8, P0 ;  /* 0x000000080300780c */ /* 0x000fe20000764270 */
[-C--:B------:R-:W-:Y:S01]  /*4b70*/  FMUL R41, R41, R23.reuse ;  /* 0x0000001729297220 */ /* 0x080fe20000400000 */
[----:B------:R-:W-:Y:S01]  /*4b80*/  ISETP.GT.AND P0, PT, R4, 0x11, PT ;  /* 0x000000110400780c */ /* 0x000fe20003f04270 */
[----:B------:R-:W-:Y:S01]  /*4b90*/  @P2 STG.E.U16 desc[UR36][R8.64+0x10], R30 ;  /* 0x0000101e08002986 */ /* 0x000fe2000c101524 */
[----:B------:R-:W-:Y:S01]  /*4ba0*/  F2FP.F16.F32.PACK_AB R32, RZ, R32 ;  /* 0x00000020ff20723e */ /* 0x000fe200000000ff */
[-C--:B------:R-:W-:Y:S01]  /*4bb0*/  FMUL R42, R42, R23.reuse ;  /* 0x000000172a2a7220 */ /* 0x080fe20000400000 */
[----:B------:R-:W-:Y:S01]  /*4bc0*/  ISETP.GT.AND P5, PT, R3, RZ, P0 ;  /* 0x000000ff0300720c */ /* 0x000fe200007a4270 */
[-C--:B------:R-:W-:Y:S01]  /*4bd0*/  FMUL R43, R43, R23.reuse ;  /* 0x000000172b2b7220 */ /* 0x080fe20000400000 */
[----:B------:R-:W-:Y:S01]  /*4be0*/  ISETP.GT.AND P2, PT, R3, 0x8, P1 ;  /* 0x000000080300780c */ /* 0x000fe20000f44270 */
[-C--:B------:R-:W-:Y:S01]  /*4bf0*/  FMUL R44, R44, R23.reuse ;  /* 0x000000172c2c7220 */ /* 0x080fe20000400000 */
[----:B------:R-:W-:Y:S01]  /*4c00*/  ISETP.GT.AND P1, PT, R4, 0x18, PT ;  /* 0x000000180400780c */ /* 0x000fe20003f24270 */
[----:B------:R-:W-:Y:S01]  /*4c10*/  FMUL R45, R45, R23 ;  /* 0x000000172d2d7220 */ /* 0x000fe20000400000 */
[----:B------:R-:W-:Y:S01]  /*4c20*/  F2FP.F16.F32.PACK_AB R33, RZ, R33 ;  /* 0x00000021ff21723e */ /* 0x000fe200000000ff */
[----:B------:R-:W-:Y:S01]  /*4c30*/  @P3 STG.E.U16 desc[UR36][R8.64+0x12], R31 ;  /* 0x0000121f08003986 */ /* 0x000fe2000c101524 */
[C---:B------:R-:W-:Y:S01]  /*4c40*/  ISETP.GT.AND P3, PT, R3.reuse, 0x8, P0 ;  /* 0x000000080300780c */ /* 0x040fe20000764270 */
[-C--:B------:R-:W-:Y:S01]  /*4c50*/  FMUL R46, R46, R23.reuse ;  /* 0x000000172e2e7220 */ /* 0x080fe20000400000 */
[----:B------:R-:W-:Y:S01]  /*4c60*/  ISETP.GT.AND P0, PT, R4, 0x19, PT ;  /* 0x000000190400780c */ /* 0x000fe20003f04270 */
[----:B------:R-:W-:Y:S01]  /*4c70*/  @P4 STG.E.U16 desc[UR36][R6.64+0x20], R32 ;  /* 0x0000202006004986 */ /* 0x000fe2000c101524 */
[----:B------:R-:W-:Y:S01]  /*4c80*/  ISETP.GT.AND P4, PT, R3, RZ, P1 ;  /* 0x000000ff0300720c */ /* 0x000fe20000f84270 */
[-C--:B------:R-:W-:Y:S01]  /*4c90*/  FMUL R47, R47, R23.reuse ;  /* 0x000000172f2f7220 */ /* 0x080fe20000400000 */
[----:B------:R-:W-:Y:S01]  /*4ca0*/  F2FP.F16.F32.PACK_AB R34, RZ, R34 ;  /* 0x00000022ff22723e */ /* 0x000fe200000000ff */
[----:B------:R-:W-:Y:S01]  /*4cb0*/  @P5 STG.E.U16 desc[UR36][R6.64+0x22], R33 ;  /* 0x0000222106005986 */ /* 0x000fe2000c101524 */
[----:B------:R-:W-:Y:S01]  /*4cc0*/  ISETP.GT.AND P5, PT, R3, RZ, P0 ;  /* 0x000000ff0300720c */ /* 0x000fe200007a4270 */
[----:B------:R-:W-:Y:S01]  /*4cd0*/  FMUL R48, R48, R23 ;  /* 0x0000001730307220 */ /* 0x000fe20000400000 */
[----:B------:R-:W-:Y:S01]  /*4ce0*/  F2FP.F16.F32.PACK_AB R35, RZ, R35 ;  /* 0x00000023ff23723e */ /* 0x000fe200000000ff */
[----:B------:R-:W-:Y:S01]  /*4cf0*/  @P2 STG.E.U16 desc[UR36][R8.64+0x20], R34 ;  /* 0x0000202208002986 */ /* 0x000fe2000c101524 */
[----:B------:R-:W-:Y:S01]  /*4d00*/  F2FP.F16.F32.PACK_AB R36, RZ, R36 ;  /* 0x00000024ff24723e */ /* 0x000fe200000000ff */
[-C--:B------:R-:W-:Y:S01]  /*4d10*/  FMUL R49, R49, R23.reuse ;  /* 0x0000001731317220 */ /* 0x080fe20000400000 */
[C---:B------:R-:W-:Y:S01]  /*4d20*/  ISETP.GT.AND P2, PT, R3.reuse, 0x8, P1 ;  /* 0x000000080300780c */ /* 0x040fe20000f44270 */
[----:B------:R-:W-:Y:S01]  /*4d30*/  @P3 STG.E.U16 desc[UR36][R8.64+0x22], R35 ;  /* 0x0000222308003986 */ /* 0x000fe2000c101524 */
[----:B------:R-:W-:Y:S01]  /*4d40*/  ISETP.GT.AND P1, PT, R4, 0x20, PT ;  /* 0x000000200400780c */ /* 0x000fe20003f24270 */
[----:B------:R-:W-:Y:S01]  /*4d50*/  FMUL R50, R50, R23 ;  /* 0x0000001732327220 */ /* 0x000fe20000400000 */
[----:B------:R-:W-:Y:S01]  /*4d60*/  F2FP.F16.F32.PACK_AB R37, RZ, R37 ;  /* 0x00000025ff25723e */ /* 0x000fe200000000ff */
[----:B------:R-:W-:Y:S01]  /*4d70*/  @P4 STG.E.U16 desc[UR36][R6.64+0x30], R36 ;  /* 0x0000302406004986 */ /* 0x000fe2000c101524 */
[----:B------:R-:W-:Y:S01]  /*4d80*/  ISETP.GT.AND P3, PT, R3, 0x8, P0 ;  /* 0x000000080300780c */ /* 0x000fe20000764270 */
[-C--:B------:R-:W-:Y:S01]  /*4d90*/  FMUL R51, R51, R23.reuse ;  /* 0x0000001733337220 */ /* 0x080fe20000400000 */
[----:B------:R-:W-:Y:S01]  /*4da0*/  ISETP.GT.AND P0, PT, R4, 0x21, PT ;  /* 0x000000210400780c */ /* 0x000fe20003f04270 */
[----:B------:R-:W-:Y:S01]  /*4db0*/  @P5 STG.E.U16 desc[UR36][R6.64+0x32], R37 ;  /* 0x0000322506005986 */ /* 0x000fe2000c101524 */
[----:B------:R-:W-:Y:S01]  /*4dc0*/  ISETP.GT.AND P4, PT, R3, RZ, P1 ;  /* 0x000000ff0300720c */ /* 0x000fe20000f84270 */
[-C--:B------:R-:W-:Y:S01]  /*4dd0*/  FMUL R52, R52, R23.reuse ;  /* 0x0000001734347220 */ /* 0x080fe20000400000 */
[----:B------:R-:W-:Y:S01]  /*4de0*/  F2FP.F16.F32.PACK_AB R38, RZ, R38 ;  /* 0x00000026ff26723e */ /* 0x000fe200000000ff */
[-C--:B------:R-:W-:Y:S01]  /*4df0*/  FMUL R53, R53, R23.reuse ;  /* 0x0000001735357220 */ /* 0x080fe20000400000 */
        /* <DEDUP_REMOVED lines=113> */
[----:B------:R-:W-:Y:S01]  /*5510*/  FMUL R87, R87, R23 ;  /* 0x0000001757577220 */ /* 0x000fe20000400000 */
[----:B------:R-:W-:Y:S01]  /*5520*/  ISETP.GT.AND P0, PT, R4, 0x51, PT ;  /* 0x000000510400780c */ /* 0x000fe20003f04270 */
[----:B------:R-:W-:Y:S01]  /*5530*/  @P5 STG.E.U16 desc[UR36][R6.64+0x92], R61 ;  /* 0x0000923d06005986 */ /* 0x000fe2000c101524 */
[----:B------:R-:W-:-:S02]  /*5540*/  ISETP.GT.AND P4, PT, R3, RZ, P1 ;  /* 0x000000ff0300720c */ /* 0x000fc40000f84270 */
[----:B------:R-:W-:Y:S02]  /*5550*/  F2FP.F16.F32.PACK_AB R62, RZ, R62 ;  /* 0x0000003eff3e723e */ /* 0x000fe400000000ff */
[C---:B------:R-:W-:Y:S02]  /*5560*/  ISETP.GT.AND P5, PT, R3.reuse, RZ, P0 ;  /* 0x000000ff0300720c */ /* 0x040fe400007a4270 */
[----:B------:R-:W-:Y:S01]  /*5570*/  F2FP.F16.F32.PACK_AB R63, RZ, R63 ;  /* 0x0000003fff3f723e */ /* 0x000fe200000000ff */
[----:B------:R-:W-:Y:S01]  /*5580*/  @P2 STG.E.U16 desc[UR36][R8.64+0x90], R62 ;  /* 0x0000903e08002986 */ /* 0x000fe2000c101524 */
[----:B------:R-:W-:Y:S02]  /*5590*/  F2FP.F16.F32.PACK_AB R64, RZ, R64 ;  /* 0x00000040ff40723e */ /* 0x000fe400000000ff */
[----:B------:R-:W-:Y:S01]  /*55a0*/  ISETP.GT.AND P2, PT, R3, 0x8, P1 ;  /* 0x000000080300780c */ /* 0x000fe20000f44270 */
[----:B------:R-:W-:Y:S01]  /*55b0*/  @P3 STG.E.U16 desc[UR36][R8.64+0x92], R63 ;  /* 0x0000923f08003986 */ /* 0x000fe2000c101524 */
[----:B------:R-:W-:-:S02]  /*55c0*/  ISETP.GT.AND P1, PT, R4, 0x58, PT ;  /* 0x000000580400780c */ /* 0x000fc40003f24270 */
[----:B------:R-:W-:Y:S01]  /*55d0*/  F2FP.F16.F32.PACK_AB R65, RZ, R65 ;  /* 0x00000041ff41723e */ /* 0x000fe200000000ff */
[----:B------:R-:W-:Y:S01]  /*55e0*/  @P4 STG.E.U16 desc[UR36][R6.64+0xa0], R64 ;  /* 0x0000a04006004986 */ /* 0x000fe2000c101524 */
[C---:B------:R-:W-:Y:S02]  /*55f0*/  ISETP.GT.AND P3, PT, R3.reuse, 0x8, P0 ;  /* 0x000000080300780c */ /* 0x040fe40000764270 */
[----:B------:R-:W-:Y:S01]  /*5600*/  ISETP.GT.AND P0, PT, R4, 0x59, PT ;  /* 0x000000590400780c */ /* 0x000fe20003f04270 */
[----:B------:R-:W-:Y:S01]  /*5610*/  @P5 STG.E.U16 desc[UR36][R6.64+0xa2], R65 ;  /* 0x0000a24106005986 */ /* 0x000fe2000c101524 */
[C---:B------:R-:W-:Y:S02]  /*5620*/  ISETP.GT.AND P4, PT, R3.reuse, RZ, P1 ;  /* 0x000000ff0300720c */ /* 0x040fe40000f84270 */
[----:B------:R-:W-:Y:S02]  /*5630*/  F2FP.F16.F32.PACK_AB R66, RZ, R66 ;  /* 0x00000042ff42723e */ /* 0x000fe400000000ff */
[----:B------:R-:W-:-:S02]  /*5640*/  ISETP.GT.AND P5, PT, R3, RZ, P0 ;  /* 0x000000ff0300720c */ /* 0x000fc400007a4270 */
[----:B------:R-:W-:Y:S01]  /*5650*/  F2FP.F16.F32.PACK_AB R67, RZ, R67 ;  /* 0x00000043ff43723e */ /* 0x000fe200000000ff */
[----:B------:R-:W-:Y:S01]  /*5660*/  @P2 STG.E.U16 desc[UR36][R8.64+0xa0], R66 ;  /* 0x0000a04208002986 */ /* 0x000fe2000c101524 */
[----:B------:R-:W-:Y:S02]  /*5670*/  F2FP.F16.F32.PACK_AB R68, RZ, R68 ;  /* 0x00000044ff44723e */ /* 0x000fe400000000ff */
[C---:B------:R-:W-:Y:S01]  /*5680*/  ISETP.GT.AND P2, PT, R3.reuse, 0x8, P1 ;  /* 0x000000080300780c */ /* 0x040fe20000f44270 */
[----:B------:R-:W-:Y:S01]  /*5690*/  @P3 STG.E.U16 desc[UR36][R8.64+0xa2], R67 ;  /* 0x0000a24308003986 */ /* 0x000fe2000c101524 */
[----:B------:R-:W-:Y:S02]  /*56a0*/  ISETP.GT.AND P1, PT, R4, 0x60, PT ;  /* 0x000000600400780c */ /* 0x000fe40003f24270 */
[----:B------:R-:W-:Y:S01]  /*56b0*/  F2FP.F16.F32.PACK_AB R69, RZ, R69 ;  /* 0x00000045ff45723e */ /* 0x000fe200000000ff */
[----:B------:R-:W-:Y:S01]  /*56c0*/  @P4 STG.E.U16 desc[UR36][R6.64+0xb0], R68 ;  /* 0x0000b04406004986 */ /* 0x000fe2000c101524 */
[----:B------:R-:W-:-:S02]  /*56d0*/  ISETP.GT.AND P3, PT, R3, 0x8, P0 ;  /* 0x000000080300780c */ /* 0x000fc40000764270 */
[----:B------:R-:W-:Y:S01]  /*56e0*/  ISETP.GT.AND P0, PT, R4, 0x61, PT ;  /* 0x000000610400780c */ /* 0x000fe20003f04270 */
[----:B------:R-:W-:Y:S01]  /*56f0*/  @P5 STG.E.U16 desc[UR36][R6.64+0xb2], R69 ;  /* 0x0000b24506005986 */ /* 0x000fe2000c101524 */
[C---:B------:R-:W-:Y:S02]  /*5700*/  ISETP.GT.AND P4, PT, R3.reuse, RZ, P1 ;  /* 0x000000ff0300720c */ /* 0x040fe40000f84270 */
[----:B------:R-:W-:Y:S02]  /*5710*/  ISETP.GT.AND P5, PT, R3, RZ, P0 ;  /* 0x000000ff0300720c */ /* 0x000fe400007a4270 */
[----:B------:R-:W-:Y:S02]  /*5720*/  F2FP.F16.F32.PACK_AB R70, RZ, R70 ;  /* 0x00000046ff46723e */ /* 0x000fe400000000ff */
[----:B------:R-:W-:Y:S02]  /*5730*/  F2FP.F16.F32.PACK_AB R71, RZ, R71 ;  /* 0x00000047ff47723e */ /* 0x000fe400000000ff */
[----:B------:R-:W-:Y:S01]  /*5740*/  F2FP.F16.F32.PACK_AB R72, RZ, R72 ;  /* 0x00000048ff48723e */ /* 0x000fe200000000ff */
[----:B------:R-:W-:Y:S01]  /*5750*/  @P2 STG.E.U16 desc[UR36][R8.64+0xb0], R70 ;  /* 0x0000b04608002986 */ /* 0x000fe2000c101524 */
[----:B------:R-:W-:-:S02]  /*5760*/  F2FP.F16.F32.PACK_AB R73, RZ, R73 ;  /* 0x00000049ff49723e */ /* 0x000fc400000000ff */
[C---:B------:R-:W-:Y:S01]  /*5770*/  ISETP.GT.AND P1, PT, R3.reuse, 0x8, P1 ;  /* 0x000000080300780c */ /* 0x040fe20000f24270 */
[----:B------:R-:W-:Y:S01]  /*5780*/  @P3 STG.E.U16 desc[UR36][R8.64+0xb2], R71 ;  /* 0x0000b24708003986 */ /* 0x000fe2000c101524 */
[C---:B------:R-:W-:Y:S02]  /*5790*/  ISETP.GT.AND P2, PT, R3.reuse, 0x8, P0 ;  /* 0x000000080300780c */ /* 0x040fe40000744270 */
[C---:B------:R-:W-:Y:S01]  /*57a0*/  ISETP.GT.AND P0, PT, R4.reuse, 0x69, PT ;  /* 0x000000690400780c */ /* 0x040fe20003f04270 */
[----:B------:R-:W-:Y:S01]  /*57b0*/  @P4 STG.E.U16 desc[UR36][R6.64+0xc0], R72 ;  /* 0x0000c04806004986 */ /* 0x000fe2000c101524 */
[----:B------:R-:W-:Y:S02]  /*57c0*/  ISETP.GT.AND P4, PT, R4, 0x68, PT ;  /* 0x000000680400780c */ /* 0x000fe40003f84270 */
[----:B------:R-:W-:Y:S01]  /*57d0*/  F2FP.F16.F32.PACK_AB R74, RZ, R74 ;  /* 0x0000004aff4a723e */ /* 0x000fe200000000ff */
[----:B------:R-:W-:Y:S01]  /*57e0*/  @P5 STG.E.U16 desc[UR36][R6.64+0xc2], R73 ;  /* 0x0000c24906005986 */ /* 0x000fe2000c101524 */
[----:B------:R-:W-:-:S02]  /*57f0*/  ISETP.GT.AND P5, PT, R3, RZ, P4 ;  /* 0x000000ff0300720c */ /* 0x000fc400027a4270 */
[C---:B------:R-:W-:Y:S01]  /*5800*/  ISETP.GT.AND P3, PT, R3.reuse, RZ, P0 ;  /* 0x000000ff0300720c */ /* 0x040fe20000764270 */
[----:B------:R-:W-:Y:S01]  /*5810*/  @P1 STG.E.U16 desc[UR36][R8.64+0xc0], R74 ;  /* 0x0000c04a08001986 */ /* 0x000fe2000c101524 */
[----:B------:R-:W-:Y:S02]  /*5820*/  F2FP.F16.F32.PACK_AB R75, RZ, R75 ;  /* 0x0000004bff4b723e */ /* 0x000fe400000000ff */
[----:B------:R-:W-:Y:S02]  /*5830*/  F2FP.F16.F32.PACK_AB R76, RZ, R76 ;  /* 0x0000004cff4c723e */ /* 0x000fe400000000ff */
[C---:B------:R-:W-:Y:S01]  /*5840*/  ISETP.GT.AND P4, PT, R3.reuse, 0x8, P4 ;  /* 0x000000080300780c */ /* 0x040fe20002784270 */
[----:B------:R-:W-:Y:S01]  /*5850*/  @P2 STG.E.U16 desc[UR36][R8.64+0xc2], R75 ;  /* 0x0000c24b08002986 */ /* 0x000fe2000c101524 */
[----:B------:R-:W-:Y:S02]  /*5860*/  F2FP.F16.F32.PACK_AB R77, RZ, R77 ;  /* 0x0000004dff4d723e */ /* 0x000fe400000000ff */
[----:B------:R-:W-:Y:S01]  /*5870*/  ISETP.GT.AND P2, PT, R4, 0x71, PT ;  /* 0x000000710400780c */ /* 0x000fe20003f44270 */
[----:B------:R-:W-:Y:S01]  /*5880*/  @P5 STG.E.U16 desc[UR36][R6.64+0xd0], R76 ;  /* 0x0000d04c06005986 */ /* 0x000fe2000c101524 */
[----:B------:R-:W-:-:S02]  /*5890*/  ISETP.GT.AND P5, PT, R3, 0x8, P0 ;  /* 0x000000080300780c */ /* 0x000fc400007a4270 */
[C---:B------:R-:W-:Y:S01]  /*58a0*/  ISETP.GT.AND P1, PT, R4.reuse, 0x78, PT ;  /* 0x000000780400780c */ /* 0x040fe20003f24270 */
[----:B------:R-:W-:Y:S01]  /*58b0*/  @P3 STG.E.U16 desc[UR36][R6.64+0xd2], R77 ;  /* 0x0000d24d06003986 */ /* 0x000fe2000c101524 */
[C---:B------:R-:W-:Y:S02]  /*58c0*/  ISETP.GT.AND P3, PT, R4.reuse, 0x70, PT ;  /* 0x000000700400780c */ /* 0x040fe40003f64270 */
[----:B------:R-:W-:Y:S01]  /*58d0*/  ISETP.GT.AND P0, PT, R4, 0x79, PT ;  /* 0x000000790400780c */ /* 0x000fe20003f04270 */
[----:B------:R-:W-:Y:S01]  /*58e0*/  @P4 IMAD.MOV.U32 R4, RZ, RZ, R8 ;  /* 0x000000ffff044224 */ /* 0x000fe200078e0008 */
[----:B------:R-:W-:Y:S01]  /*58f0*/  F2FP.F16.F32.PACK_AB R78, RZ, R78 ;  /* 0x0000004eff4e723e */ /* 0x000fe200000000ff */
[----:B------:R-:W-:Y:S01]  /*5900*/  @P4 IMAD.MOV.U32 R5, RZ, RZ, R9 ;  /* 0x000000ffff054224 */ /* 0x000fe200078e0009 */
[----:B------:R-:W-:Y:S02]  /*5910*/  F2FP.F16.F32.PACK_AB R79, RZ, R79 ;  /* 0x0000004fff4f723e */ /* 0x000fe400000000ff */
[----:B------:R-:W-:-:S02]  /*5920*/  F2FP.F16.F32.PACK_AB R80, RZ, R80 ;  /* 0x00000050ff50723e */ /* 0x000fc400000000ff */
[----:B------:R0:W-:Y:S01]  /*5930*/  @P4 STG.E.U16 desc[UR36][R4.64+0xd0], R78 ;  /* 0x0000d04e04004986 */ /* 0x0001e2000c101524 */
[C---:B------:R-:W-:Y:S02]  /*5940*/  ISETP.GT.AND P4, PT, R3.reuse, RZ, P2 ;  /* 0x000000ff0300720c */ /* 0x040fe40001784270 */
[----:B------:R-:W-:Y:S02]  /*5950*/  F2FP.F16.F32.PACK_AB R81, RZ, R81 ;  /* 0x00000051ff51723e */ /* 0x000fe400000000ff */
[----:B------:R-:W-:Y:S02]  /*5960*/  ISETP.GT.AND P2, PT, R3, 0x8, P2 ;  /* 0x000000080300780c */ /* 0x000fe40001744270 */
[----:B------:R-:W-:Y:S02]  /*5970*/  F2FP.F16.F32.PACK_AB R82, RZ, R82 ;  /* 0x00000052ff52723e */ /* 0x000fe400000000ff */
[----:B------:R-:W-:Y:S02]  /*5980*/  F2FP.F16.F32.PACK_AB R83, RZ, R83 ;  /* 0x00000053ff53723e */ /* 0x000fe400000000ff */
[----:B------:R-:W-:Y:S01]  /*5990*/  F2FP.F16.F32.PACK_AB R84, RZ, R84 ;  /* 0x00000054ff54723e */ /* 0x000fe200000000ff */
[----:B0-----:R-:W-:Y:S01]  /*59a0*/  @P5 IMAD.MOV.U32 R4, RZ, RZ, R8 ;  /* 0x000000ffff045224 */ /* 0x001fe200078e0008 */
[----:B------:R-:W-:Y:S01]  /*59b0*/  F2FP.F16.F32.PACK_AB R85, RZ, R85 ;  /* 0x00000055ff55723e */ /* 0x000fe200000000ff */
[----:B------:R-:W-:Y:S01]  /*59c0*/  @P5 IMAD.MOV.U32 R5, RZ, RZ, R9 ;  /* 0x000000ffff055224 */ /* 0x000fe200078e0009 */
[----:B------:R-:W-:-:S02]  /*59d0*/  F2FP.F16.F32.PACK_AB R86, RZ, R86 ;  /* 0x00000056ff56723e */ /* 0x000fc400000000ff */
[----:B------:R-:W-:Y:S02]  /*59e0*/  F2FP.F16.F32.PACK_AB R87, RZ, R87 ;  /* 0x00000057ff57723e */ /* 0x000fe400000000ff */
[----:B------:R0:W-:Y:S01]  /*59f0*/  @P5 STG.E.U16 desc[UR36][R4.64+0xd2], R79 ;  /* 0x0000d24f04005986 */ /* 0x0001e2000c101524 */
[C---:B------:R-:W-:Y:S02]  /*5a00*/  ISETP.GT.AND P5, PT, R3.reuse, RZ, P3 ;  /* 0x000000ff0300720c */ /* 0x040fe40001fa4270 */
[----:B------:R-:W-:-:S11]  /*5a10*/  ISETP.GT.AND P3, PT, R3, 0x8, P3 ;  /* 0x000000080300780c */ /* 0x000fd60001f64270 */
[----:B0-----:R-:W-:Y:S02]  /*5a20*/  @P5 IMAD.MOV.U32 R4, RZ, RZ, R6 ;  /* 0x000000ffff045224 */ /* 0x001fe400078e0006 */
[----:B------:R-:W-:-:S05]  /*5a30*/  @P5 IMAD.MOV.U32 R5, RZ, RZ, R7 ;  /* 0x000000ffff055224 */ /* 0x000fca00078e0007 */
[----:B------:R0:W-:Y:S01]  /*5a40*/  @P5 STG.E.U16 desc[UR36][R4.64+0xe0], R80 ;  /* 0x0000e05004005986 */ /* 0x0001e2000c101524 */
[C---:B------:R-:W-:Y:S02]  /*5a50*/  ISETP.GT.AND P5, PT, R3.reuse, RZ, P0 ;  /* 0x000000ff0300720c */ /* 0x040fe400007a4270 */
[----:B------:R-:W-:Y:S01]  /*5a60*/  ISETP.GT.AND P0, PT, R3, 0x8, P0 ;  /* 0x000000080300780c */ /* 0x000fe20000704270 */
[----:B0-----:R-:W-:Y:S02]  /*5a70*/  @P4 IMAD.MOV.U32 R4, RZ, RZ, R6 ;  /* 0x000000ffff044224 */ /* 0x001fe400078e0006 */
[----:B------:R-:W-:-:S05]  /*5a80*/  @P4 IMAD.MOV.U32 R5, RZ, RZ, R7 ;  /* 0x000000ffff054224 */ /* 0x000fca00078e0007 */
[----:B------:R0:W-:Y:S01]  /*5a90*/  @P4 STG.E.U16 desc[UR36][R4.64+0xe2], R81 ;  /* 0x0000e25104004986 */ /* 0x0001e2000c101524 */
[C---:B------:R-:W-:Y:S02]  /*5aa0*/  ISETP.GT.AND P4, PT, R3.reuse, RZ, P1 ;  /* 0x000000ff0300720c */ /* 0x040fe40000f84270 */
[----:B------:R-:W-:Y:S01]  /*5ab0*/  ISETP.GT.AND P1, PT, R3, 0x8, P1 ;  /* 0x000000080300780c */ /* 0x000fe20000f24270 */
[----:B0-----:R-:W-:Y:S02]  /*5ac0*/  @P3 IMAD.MOV.U32 R4, RZ, RZ, R8 ;  /* 0x000000ffff043224 */ /* 0x001fe400078e0008 */
[----:B------:R-:W-:-:S05]  /*5ad0*/  @P3 IMAD.MOV.U32 R5, RZ, RZ, R9 ;  /* 0x000000ffff053224 */ /* 0x000fca00078e0009 */
[----:B------:R0:W-:Y:S02]  /*5ae0*/  @P3 STG.E.U16 desc[UR36][R4.64+0xe0], R82 ;  /* 0x0000e05204003986 */ /* 0x0001e4000c101524 */
[----:B0-----:R-:W-:Y:S02]  /*5af0*/  @P2 IMAD.MOV.U32 R4, RZ, RZ, R8 ;  /* 0x000000ffff042224 */ /* 0x001fe400078e0008 */
[----:B------:R-:W-:-:S05]  /*5b00*/  @P2 IMAD.MOV.U32 R5, RZ, RZ, R9 ;  /* 0x000000ffff052224 */ /* 0x000fca00078e0009 */
[----:B------:R0:W-:Y:S02]  /*5b10*/  @P2 STG.E.U16 desc[UR36][R4.64+0xe2], R83 ;  /* 0x0000e25304002986 */ /* 0x0001e4000c101524 */
[----:B0-----:R-:W-:Y:S02]  /*5b20*/  @P4 IMAD.MOV.U32 R4, RZ, RZ, R6 ;  /* 0x000000ffff044224 */ /* 0x001fe400078e0006 */
[----:B------:R-:W-:-:S05]  /*5b30*/  @P4 IMAD.MOV.U32 R5, RZ, RZ, R7 ;  /* 0x000000ffff054224 */ /* 0x000fca00078e0007 */
[----:B------:R0:W-:Y:S04]  /*5b40*/  @P4 STG.E.U16 desc[UR36][R4.64+0xf0], R84 ;  /* 0x0000f05404004986 */ /* 0x0001e8000c101524 */
[----:B------:R1:W-:Y:S01]  /*5b50*/  @P5 STG.E.U16 desc[UR36][R6.64+0xf2], R85 ;  /* 0x0000f25506005986 */ /* 0x0003e2000c101524 */
[----:B0-----:R-:W-:Y:S02]  /*5b60*/  @P1 IMAD.MOV.U32 R4, RZ, RZ, R8 ;  /* 0x000000ffff041224 */ /* 0x001fe400078e0008 */
[----:B------:R-:W-:-:S05]  /*5b70*/  @P1 IMAD.MOV.U32 R5, RZ, RZ, R9 ;  /* 0x000000ffff051224 */ /* 0x000fca00078e0009 */
[----:B------:R1:W-:Y:S04]  /*5b80*/  @P1 STG.E.U16 desc[UR36][R4.64+0xf0], R86 ;  /* 0x0000f05604001986 */ /* 0x0003e8000c101524 */
[----:B------:R1:W-:Y:S02]  /*5b90*/  @P0 STG.E.U16 desc[UR36][R8.64+0xf2], R87 ;  /* 0x0000f25708000986 */ /* 0x0003e4000c101524 */
.L_x_154:
[----:B------:R-:W-:Y:S05]  /*5ba0*/  BSYNC B0 ;  /* 0x0000000000007941 */ /* 0x000fea0003800000 */
.L_x_28:
[----:B------:R-:W-:Y:S01]  /*5bb0*/  ULDC UR4, c[0x0][0xc] ;  /* 0x0000030000047ab9 */ /* 0x000fe20000000800 */
[----:B------:R-:W-:Y:S01]  /*5bc0*/  ULDC UR5, c[0x0][0x10] ;  /* 0x0000040000057ab9 */ /* 0x000fe20000000800 */
[----:B------:R-:W0:Y:S01]  /*5bd0*/  LDC R3, c[0x0][0x14] ;  /* 0x00000500ff037b82 */ /* 0x000e220000000800 */
[----:B------:R-:W-:Y:S01]  /*5be0*/  UIMAD.WIDE.U32 UR4, UR4, UR5, URZ ;  /* 0x00000005040472a5 */ /* 0x000fe2000f8e003f */
[----:B------:R-:W-:Y:S02]  /*5bf0*/  IMAD.MOV.U32 R92, RZ, RZ, -0x1 ;  /* 0xffffffffff5c7424 */ /* 0x000fe400078e00ff */
[----:B------:R-:W-:-:S03]  /*5c00*/  IMAD.MOV.U32 R89, RZ, RZ, -0x1 ;  /* 0xffffffffff597424 */ /* 0x000fc600078e00ff */
[----:B0-----:R-:W-:-:S04]  /*5c10*/  IMAD.WIDE.U32 R16, R3, UR4, R16 ;  /* 0x0000000403107c25 */ /* 0x001fc8000f8e0010 */
[----:B------:R-:W-:Y:S01]  /*5c20*/  IMAD R3, R3, UR5, RZ ;  /* 0x0000000503037c24 */ /* 0x000fe2000f8e02ff */
[----:B------:R-:W-:Y:S02]  /*5c30*/  ULDC.64 UR4, c[0x0][0x650] ;  /* 0x0001940000047ab9 */ /* 0x000fe40000000a00 */
[----:B------:R-:W-:Y:S01]  /*5c40*/  ISETP.GE.U32.AND P0, PT, R16, UR4, PT ;  /* 0x0000000410007c0c */ /* 0x000fe2000bf06070 */
[--C-:B------:R-:W-:Y:S01]  /*5c50*/  IMAD.IADD R17, R17, 0x1, R3.reuse ;  /* 0x0000000111117824 */ /* 0x100fe200078e0203 */
[----:B------:R-:W-:-:S04]  /*5c60*/  PRMT R3, RZ, 0x7610, R3 ;  /* 0x00007610ff037816 */ /* 0x000fc80000000003 */
[----:B------:R-:W-:-:S13]  /*5c70*/  ISETP.GE.U32.AND.EX P0, PT, R17, UR5, PT, P0 ;  /* 0x0000000511007c0c */ /* 0x000fda000bf06100 */
[----:B------:R-:W-:Y:S05]  /*5c80*/  @P0 BRA `(.L_x_155) ;  /* 0x0000000400640947 */ /* 0x000fea0003800000 */
[----:B---3--:R-:W0:Y:S01]  /*5c90*/  S2R R12, SR_CTAID.X ;  /* 0x00000000000c7919 */ /* 0x008e220000002500 */
[----:B------:R-:W3:Y:S01]  /*5ca0*/  LDC.64 R10, c[0x0][0x628] ;  /* 0x00018a00ff0a7b82 */ /* 0x000ee20000000a00 */
[----:B------:R-:W-:Y:S01]  /*5cb0*/  ULDC UR4, c[0x0][0x150] ;  /* 0x0000540000047ab9 */ /* 0x000fe20000000800 */
[----:B-12-4-:R-:W-:Y:S01]  /*5cc0*/  IMAD.MOV.U32 R8, RZ, RZ, R16 ;  /* 0x000000ffff087224 */ /* 0x016fe200078e0010 */
[----:B-----5:R-:W1:Y:S01]  /*5cd0*/  S2R R24, SR_CTAID.Y ;  /* 0x0000000000187919 */ /* 0x020e620000002600 */
[----:B------:R-:W-:-:S04]  /*5ce0*/  IMAD.MOV.U32 R9, RZ, RZ, R17 ;  /* 0x000000ffff097224 */ /* 0x000fc800078e0011 */
[----:B------:R-:W2:Y:S08]  /*5cf0*/  LDC R21, c[0x0][0x144] ;  /* 0x00005100ff157b82 */ /* 0x000eb00000000800 */
[----:B------:R-:W4:Y:S08]  /*5d00*/  LDC R0, c[0x0][0x630] ;  /* 0x00018c00ff007b82 */ /* 0x000f300000000800 */
[----:B------:R-:W1:Y:S01]  /*5d10*/  LDC.64 R14, c[0x0][0x620] ;  /* 0x00018800ff0e7b82 */ /* 0x000e620000000a00 */
[----:B---3--:R-:W-:-:S04]  /*5d20*/  ISETP.NE.U32.AND P0, PT, R10, RZ, PT ;  /* 0x000000ff0a00720c */ /* 0x008fc80003f05070 */
[----:B------:R-:W-:Y:S02]  /*5d30*/  ISETP.NE.AND.EX P0, PT, R11, RZ, PT, P0 ;  /* 0x000000ff0b00720c */ /* 0x000fe40003f05300 */
[----:B0-----:R-:W-:-:S05]  /*5d40*/  I2FP.F32.U32 R3, R12 ;  /* 0x0000000c00037245 */ /* 0x001fca0000201000 */
[----:B------:R-:W-:-:S04]  /*5d50*/  FMUL R3, R3, UR4 ;  /* 0x0000000403037c20 */ /* 0x000fc80008400000 */
[----:B------:R0:W3:Y:S02]  /*5d60*/  F2I.U32.TRUNC.NTZ R20, R3 ;  /* 0x0000000300147305 */ /* 0x0000e4000020f000 */
[----:B--2-4-:R-:W-:Y:S05]  /*5d70*/  @!P0 BRA `(.L_x_156) ;  /* 0x0000000000288947 */ /* 0x014fea0003800000 */
[----:B0-----:R-:W0:Y:S02]  /*5d80*/  LDC R3, c[0x0][0x634] ;  /* 0x00018d00ff037b82 */ /* 0x001e240000000800 */
        /* <DEDUP_REMOVED lines=9> */
.L_x_156:
[----:B------:R-:W2:Y:S01]  /*5e20*/  LDC.64 R28, c[0x0][0x640] ;  /* 0x00019000ff1c7b82 */ /* 0x000ea20000000a00 */
[-CC-:B------:R-:W-:Y:S01]  /*5e30*/  SHF.R.U64 R89, R8, R0.reuse, R9.reuse ;  /* 0x0000000008597219 */ /* 0x180fe20000001209 */
[----:B---3--:R-:W-:Y:S01]  /*5e40*/  IMAD.MOV R20, RZ, RZ, -R20 ;  /* 0x000000ffff147224 */ /* 0x008fe200078e0a14 */
[----:B------:R-:W-:Y:S01]  /*5e50*/  SHF.R.U32.HI R0, RZ, R0, R9 ;  /* 0x00000000ff007219 */ /* 0x000fe20000011609 */
[----:B------:R-:W-:Y:S01]  /*5e60*/  ULDC UR4, c[0x0][0x154] ;  /* 0x0000550000047ab9 */ /* 0x000fe20000000800 */
[----:B0-----:R-:W-:Y:S01]  /*5e70*/  IADD3 R3, P0, RZ, -R89, RZ ;  /* 0x80000059ff037210 */ /* 0x001fe20007f1e0ff */
[----:B------:R-:W-:Y:S02]  /*5e80*/  IMAD R21, R21, R20, R12 ;  /* 0x0000001415157224 */ /* 0x000fe400078e020c */
[----:B------:R-:W0:Y:S01]  /*5e90*/  LDC R6, c[0x0][0x618] ;  /* 0x00018600ff067b82 */ /* 0x000e220000000800 */
[----:B------:R-:W-:Y:S02]  /*5ea0*/  IMAD.MOV.U32 R7, RZ, RZ, 0x1 ;  /* 0x00000001ff077424 */ /* 0x000fe400078e00ff */
[----:B------:R-:W-:-:S04]  /*5eb0*/  IMAD.X R5, RZ, RZ, ~R0, P0 ;  /* 0x000000ffff057224 */ /* 0x000fc800000e0e00 */
[-C--:B-1----:R-:W-:Y:S01]  /*5ec0*/  IMAD R0, R5, R14.reuse, RZ ;  /* 0x0000000e05007224 */ /* 0x082fe200078e02ff */
[----:B------:R-:W1:Y:S01]  /*5ed0*/  LDC R8, c[0x0][0x608] ;  /* 0x00018200ff087b82 */ /* 0x000e620000000800 */
[----:B------:R-:W-:-:S04]  /*5ee0*/  IMAD.WIDE.U32 R4, R3, R14, R16 ;  /* 0x0000000e03047225 */ /* 0x000fc800078e0010 */
[----:B------:R-:W-:Y:S01]  /*5ef0*/  IMAD R3, R3, R15, R0 ;  /* 0x0000000f03037224 */ /* 0x000fe200078e0200 */
[----:B------:R-:W-:Y:S02]  /*5f00*/  I2FP.F32.U32 R0, R24 ;  /* 0x0000001800007245 */ /* 0x000fe40000201000 */
[----:B------:R-:W3:Y:S01]  /*5f10*/  LDC R26, c[0x0][0x658] ;  /* 0x00019600ff1a7b82 */ /* 0x000ee20000000800 */
[----:B------:R-:W-:Y:S01]  /*5f20*/  IMAD.IADD R3, R5, 0x1, R3 ;  /* 0x0000000105037824 */ /* 0x000fe200078e0203 */
[----:B--2---:R-:W-:Y:S01]  /*5f30*/  ISETP.NE.U32.AND P0, PT, R28, RZ, PT ;  /* 0x000000ff1c00720c */ /* 0x004fe20003f05070 */
[----:B------:R-:W-:Y:S01]  /*5f40*/  FMUL R0, R0, UR4 ;  /* 0x0000000400007c20 */ /* 0x000fe20008400000 */
[----:B------:R-:W-:Y:S02]  /*5f50*/  IMAD.MOV.U32 R5, RZ, RZ, -0x1 ;  /* 0xffffffffff057424 */ /* 0x000fe400078e00ff */
[----:B------:R-:W-:Y:S01]  /*5f60*/  ISETP.NE.AND.EX P0, PT, R29, RZ, PT, P0 ;  /* 0x000000ff1d00720c */ /* 0x000fe20003f05300 */
[----:B------:R2:W4:Y:S01]  /*5f70*/  F2I.U32.TRUNC.NTZ R13, R0 ;  /* 0x00000000000d7305 */ /* 0x000522000020f000 */
[----:B------:R-:W2:Y:S01]  /*5f80*/  LDC R15, c[0x0][0x148] ;  /* 0x00005200ff0f7b82 */ /* 0x000ea20000000800 */
[----:B0-----:R-:W-:-:S02]  /*5f90*/  SHF.R.U64 R12, R4, R6, R3 ;  /* 0x00000006040c7219 */ /* 0x001fc40000001203 */
[----:B------:R-:W-:-:S05]  /*5fa0*/  SHF.R.U32.HI R3, RZ, R6, R3 ;  /* 0x00000006ff037219 */ /* 0x000fca0000011603 */
[----:B------:R-:W0:Y:S01]  /*5fb0*/  LDC R20, c[0x0][0x600] ;  /* 0x00018000ff147b82 */ /* 0x000e220000000800 */
[-CC-:B-1----:R-:W-:Y:S02]  /*5fc0*/  SHF.R.U64 R10, R12, R8.reuse, R3.reuse ;  /* 0x000000080c0a7219 */ /* 0x182fe40000001203 */
[----:B------:R-:W-:-:S05]  /*5fd0*/  SHF.R.U32.HI R3, RZ, R8, R3 ;  /* 0x00000008ff037219 */ /* 0x000fca0000011603 */
[----:B------:R-:W1:Y:S01]  /*5fe0*/  LDC R27, c[0x0][0x648] ;  /* 0x00019200ff1b7b82 */ /* 0x000e620000000800 */
[-C--:B---3--:R-:W-:Y:S02]  /*5ff0*/  SHF.L.U32 R4, R5, R26.reuse, RZ ;  /* 0x0000001a05047219 */ /* 0x088fe400000006ff */
[-CC-:B------:R-:W-:Y:S02]  /*6000*/  SHF.R.U64 R14, R10, R26.reuse, R3.reuse ;  /* 0x0000001a0a0e7219 */ /* 0x180fe40000001203 */
[----:B------:R-:W-:Y:S02]  /*6010*/  SHF.R.U32.HI R5, RZ, R26, R3 ;  /* 0x0000001aff057219 */ /* 0x000fe40000011603 */
[----:B------:R-:W-:Y:S01]  /*6020*/  LOP3.LUT R25, RZ, R4, RZ, 0x33, !PT ;  /* 0x00000004ff197212 */ /* 0x000fe200078e33ff */
[----:B------:R-:W3:Y:S01]  /*6030*/  LDC R30, c[0x0][0x638] ;  /* 0x00018e00ff1e7b82 */ /* 0x000ee20000000800 */
[----:B------:R-:W-:Y:S01]  /*6040*/  SHF.L.U32 R26, R7, R26, RZ ;  /* 0x0000001a071a7219 */ /* 0x000fe200000006ff */
[----:B------:R-:W-:-:S06]  /*6050*/  IMAD.MOV.U32 R4, RZ, RZ, R14 ;  /* 0x000000ffff047224 */ /* 0x000fcc00078e000e */
[----:B------:R-:W0:Y:S01]  /*6060*/  LDC R31, c[0x0][0x610] ;  /* 0x00018400ff1f7b82 */ /* 0x000e220000000800 */
[----:B----4-:R-:W-:Y:S05]  /*6070*/  @!P0 BRA `(.L_x_157) ;  /* 0x0000000000288947 */ /* 0x010fea0003800000 */
[----:B------:R-:W4:Y:S02]  /*6080*/  LDC R3, c[0x0][0x64c] ;  /* 0x00019300ff037b82 */ /* 0x000f240000000800 */
[----:B----4-:R-:W-:-:S05]  /*6090*/  IADD3 R3, P0, R14, R3, RZ ;  /* 0x000000030e037210 */ /* 0x010fca0007f1e0ff */
        /* <DEDUP_REMOVED lines=8> */
.L_x_157:
[----:B------:R-:W-:Y:S01]  /*6120*/  ISETP.NE.AND P0, PT, R2, 0x1, PT ;  /* 0x000000010200780c */ /* 0x000fe20003f05270 */
[----:B0-----:R-:W-:Y:S01]  /*6130*/  VIADD R7, R20, 0xffffffff ;  /* 0xffffffff14077836 */ /* 0x001fe20000000000 */
[----:B-12---:R-:W-:Y:S01]  /*6140*/  SHF.R.U64 R0, R4, R27, R5 ;  /* 0x0000001b04007219 */ /* 0x006fe20000001205 */
[----:B------:R-:W-:Y:S01]  /*6150*/  IMAD.MOV R13, RZ, RZ, -R13 ;  /* 0x000000ffff0d7224 */ /* 0x000fe200078e0a0d */
[----:B------:R-:W-:Y:S01]  /*6160*/  LOP3.LUT R5, R10, R25, RZ, 0xc0, !PT ;  /* 0x000000190a057212 */ /* 0x000fe200078ec0ff */
[----:B------:R-:W-:Y:S01]  /*6170*/  IMAD.MOV.U32 R4, RZ, RZ, 0x1 ;  /* 0x00000001ff047424 */ /* 0x000fe200078e00ff */
[----:B------:R-:W-:Y:S01]  /*6180*/  LOP3.LUT R12, R12, R7, RZ, 0xc0, !PT ;  /* 0x000000070c0c7212 */ /* 0x000fe200078ec0ff */
[----:B------:R-:W-:Y:S02]  /*6190*/  IMAD.MOV R3, RZ, RZ, -R0 ;  /* 0x000000ffff037224 */ /* 0x000fe400078e0a00 */
[----:B------:R-:W-:Y:S02]  /*61a0*/  IMAD R0, R26, R0, R5 ;  /* 0x000000001a007224 */ /* 0x000fe400078e0205 */
[----:B---3--:R-:W-:-:S02]  /*61b0*/  IMAD R3, R3, R30, R14 ;  /* 0x0000001e03037224 */ /* 0x008fc400078e020e */
[----:B------:R-:W-:Y:S02]  /*61c0*/  @P0 IMAD R21, R15, R13, R24 ;  /* 0x0000000d0f150224 */ /* 0x000fe400078e0218 */
[----:B------:R-:W-:Y:S01]  /*61d0*/  IMAD R5, R3, R20, R12 ;  /* 0x0000001403057224 */ /* 0x000fe200078e020c */
[----:B------:R-:W-:Y:S01]  /*61e0*/  PRMT R3, R4, 0x7610, R3 ;  /* 0x0000761004037816 */ /* 0x000fe20000000003 */
[----:B------:R-:W-:-:S05]  /*61f0*/  IMAD R0, R0, R31, R21 ;  /* 0x0000001f00007224 */ /* 0x000fca00078e0215 */
[----:B------:R-:W-:Y:S02]  /*6200*/  SEL R92, R5, R0, !P0 ;  /* 0x00000000055c7207 */ /* 0x000fe40004000000 */
[----:B------:R-:W-:-:S07]  /*6210*/  SEL R0, R0, R5, !P0 ;  /* 0x0000000500007207 */ /* 0x000fce0004000000 */
.L_x_155:
[----:B------:R-:W-:Y:S01]  /*6220*/  LOP3.LUT P0, RZ, R3, 0xff, RZ, 0xc0, !PT ;  /* 0x000000ff03ff7812 */ /* 0x000fe2000780c0ff */
[----:B------:R-:W-:-:S12]  /*6230*/  IMAD.MOV.U32 R91, RZ, RZ, R0 ;  /* 0x000000ffff5b7224 */ /* 0x000fd800078e0000 */
[----:B------:R-:W-:Y:S05]  /*6240*/  @P0 BRA `(.L_x_158) ;  /* 0xffffffac00400947 */ /* 0x000fea000383ffff */
[----:B------:R-:W-:Y:S05]  /*6250*/  EXIT ;  /* 0x000000000000794d */ /* 0x000fea0003800000 */
.L_x_3:
[----:B0-----:R-:W-:Y:S01]  /*6260*/  ULDC.64 UR4, c[0x0][0x650] ;  /* 0x0001940000047ab9 */ /* 0x001fe20000000a00 */
        /* <DEDUP_REMOVED lines=25> */
.L_x_160:
[--C-:B------:R-:W-:Y:S01]  /*6400*/  SHF.R.U64 R12, R10, R14, R11.reuse ;  /* 0x0000000e0a0c7219 */ /* 0x100fe2000000120b */
[----:B------:R-:W0:Y:S01]  /*6410*/  LDC R22, c[0x0][0x618] ;  /* 0x00018600ff167b82 */ /* 0x000e220000000800 */
[----:B------:R-:W-:Y:S01]  /*6420*/  I2FP.F32.U32 R6, R4 ;  /* 0x0000000400067245 */ /* 0x000fe20000201000 */
[----:B------:R-:W-:Y:S01]  /*6430*/  ULDC UR4, c[0x0][0x150] ;  /* 0x0000540000047ab9 */ /* 0x000fe20000000800 */
[----:B------:R-:W-:Y:S02]  /*6440*/  SHF.R.U32.HI R5, RZ, R14, R11 ;  /* 0x0000000eff057219 */ /* 0x000fe4000001160b */
[----:B------:R-:W-:Y:S01]  /*6450*/  IADD3 R9, P0, RZ, -R12, RZ ;  /* 0x8000000cff097210 */ /* 0x000fe20007f1e0ff */
[----:B------:R-:W-:Y:S01]  /*6460*/  FMUL R11, R6, UR4 ;  /* 0x00000004060b7c20 */ /* 0x000fe20008400000 */
[----:B------:R-:W-:Y:S01]  /*6470*/  ULDC UR4, c[0x0][0x154] ;  /* 0x0000550000047ab9 */ /* 0x000fe20000000800 */
[----:B------:R-:W1:Y:S02]  /*6480*/  LDC.64 R24, c[0x0][0x640] ;  /* 0x00019000ff187b82 */ /* 0x000e640000000a00 */
[----:B------:R-:W-:-:S02]  /*6490*/  IMAD.X R5, RZ, RZ, ~R5, P0 ;  /* 0x000000ffff057224 */ /* 0x000fc400000e0e05 */
[----:B------:R-:W2:Y:S01]  /*64a0*/  F2I.U32.TRUNC.NTZ R11, R11 ;  /* 0x0000000b000b7305 */ /* 0x000ea2000020f000 */
[----:B------:R-:W-:-:S03]  /*64b0*/  IMAD.WIDE.U32 R6, R9, R20, R16 ;  /* 0x0000001409067225 */ /* 0x000fc600078e0010 */
[----:B------:R-:W3:Y:S01]  /*64c0*/  LDC R13, c[0x0][0x144] ;  /* 0x00005100ff0d7b82 */ /* 0x000ee20000000800 */
[----:B------:R-:W-:-:S04]  /*64d0*/  IMAD R8, R5, R20, RZ ;  /* 0x0000001405087224 */ /* 0x000fc800078e02ff */
[----:B------:R-:W-:Y:S02]  /*64e0*/  IMAD R5, R9, R21, R8 ;  /* 0x0000001509057224 */ /* 0x000fe400078e0208 */
[----:B------:R-:W-:Y:S01]  /*64f0*/  IMAD.MOV.U32 R8, RZ, RZ, -0x1 ;  /* 0xffffffffff087424 */ /* 0x000fe200078e00ff */
[----:B------:R-:W4:Y:S01]  /*6500*/  LDC R14, c[0x0][0x608] ;  /* 0x00018200ff0e7b82 */ /* 0x000f220000000800 */
[----:B------:R-:W-:Y:S01]  /*6510*/  IMAD.IADD R5, R7, 0x1, R5 ;  /* 0x0000000107057824 */ /* 0x000fe200078e0205 */
[----:B------:R-:W-:-:S04]  /*6520*/  I2FP.F32.U32 R7, R3 ;  /* 0x0000000300077245 */ /* 0x000fc80000201000 */
[-C--:B0-----:R-:W-:Y:S01]  /*6530*/  SHF.R.U64 R10, R6, R22.reuse, R5 ;  /* 0x00000016060a7219 */ /* 0x081fe20000001205 */
[----:B--2---:R-:W-:Y:S01]  /*6540*/  IMAD.MOV R6, RZ, RZ, -R11 ;  /* 0x000000ffff067224 */ /* 0x004fe200078e0a0b */
[----:B------:R-:W0:Y:S01]  /*6550*/  LDC R9, c[0x0][0x658] ;  /* 0x00019600ff097b82 */ /* 0x000e220000000800 */
[----:B-1----:R-:W-:Y:S01]  /*6560*/  ISETP.NE.U32.AND P0, PT, R24, RZ, PT ;  /* 0x000000ff1800720c */ /* 0x002fe20003f05070 */
[----:B------:R-:W-:Y:S01]  /*6570*/  FMUL R7, R7, UR4 ;  /* 0x0000000407077c20 */ /* 0x000fe20008400000 */
[----:B------:R-:W-:Y:S02]  /*6580*/  SHF.R.U32.HI R5, RZ, R22, R5 ;  /* 0x00000016ff057219 */ /* 0x000fe40000011605 */
[----:B------:R-:W-:-:S03]  /*6590*/  ISETP.NE.AND.EX P0, PT, R25, RZ, PT, P0 ;  /* 0x000000ff1900720c */ /* 0x000fc60003f05300 */
[----:B------:R-:W1:Y:S01]  /*65a0*/  LDC R20, c[0x0][0x148] ;  /* 0x00005200ff147b82 */ /* 0x000e620000000800 */
[----:B---3--:R-:W-:Y:S02]  /*65b0*/  IMAD R23, R13, R6, R4 ;  /* 0x000000060d177224 */ /* 0x008fe400078e0204 */
[----:B------:R-:W-:-:S05]  /*65c0*/  IMAD.MOV.U32 R6, RZ, RZ, 0x1 ;  /* 0x00000001ff067424 */ /* 0x000fca00078e00ff */
[----:B------:R-:W2:Y:S01]  /*65d0*/  LDC R21, c[0x0][0x600] ;  /* 0x00018000ff157b82 */ /* 0x000ea20000000800 */
[-CC-:B----4-:R-:W-:Y:S02]  /*65e0*/  SHF.R.U64 R13, R10, R14.reuse, R5.reuse ;  /* 0x0000000e0a0d7219 */ /* 0x190fe40000001205 */
[----:B------:R-:W-:Y:S02]  /*65f0*/  SHF.R.U32.HI R4, RZ, R14, R5 ;  /* 0x0000000eff047219 */ /* 0x000fe40000011605 */
[----:B------:R3:W4:Y:S03]  /*6600*/  F2I.U32.TRUNC.NTZ R14, R7 ;  /* 0x00000007000e7305 */ /* 0x000726000020f000 */
[----:B------:R-:W1:Y:S01]  /*6610*/  LDC R26, c[0x0][0x648] ;  /* 0x00019200ff1a7b82 */ /* 0x000e620000000800 */
[-C--:B0-----:R-:W-:Y:S02]  /*6620*/  SHF.R.U64 R15, R13, R9.reuse, R4 ;  /* 0x000000090d0f7219 */ /* 0x081fe40000001204 */
[----:B------:R-:W-:-:S02]  /*6630*/  SHF.L.U32 R8, R8, R9, RZ ;  /* 0x0000000908087219 */ /* 0x000fc400000006ff */
[-C--:B------:R-:W-:Y:S01]  /*6640*/  SHF.R.U32.HI R5, RZ, R9.reuse, R4 ;  /* 0x00000009ff057219 */ /* 0x080fe20000011604 */
[----:B------:R-:W-:Y:S01]  /*6650*/  IMAD.MOV.U32 R4, RZ, RZ, R15 ;  /* 0x000000ffff047224 */ /* 0x000fe200078e000f */
[----:B------:R-:W-:Y:S01]  /*6660*/  SHF.L.U32 R22, R6, R9, RZ ;  /* 0x0000000906167219 */ /* 0x000fe200000006ff */
[----:B------:R-:W0:Y:S01]  /*6670*/  LDC R27, c[0x0][0x638] ;  /* 0x00018e00ff1b7b82 */ /* 0x000e220000000800 */
[----:B------:R-:W-:-:S07]  /*6680*/  LOP3.LUT R28, RZ, R8, RZ, 0x33, !PT ;  /* 0x00000008ff1c7212 */ /* 0x000fce00078e33ff */
        /* <DEDUP_REMOVED lines=12> */
.L_x_161:
[----:B------:R-:W-:Y:S01]  /*6750*/  ISETP.NE.AND P0, PT, R2, 0x1, PT ;  /* 0x000000010200780c */ /* 0x000fe20003f05270 */
[----:B--2---:R-:W-:Y:S01]  /*6760*/  VIADD R7, R21, 0xffffffff ;  /* 0xffffffff15077836 */ /* 0x004fe20000000000 */
[----:B-1----:R-:W-:Y:S01]  /*6770*/  SHF.R.U64 R5, R4, R26, R5 ;  /* 0x0000001a04057219 */ /* 0x002fe20000001205 */
[----:B------:R-:W-:Y:S01]  /*6780*/  IMAD.MOV R14, RZ, RZ, -R14 ;  /* 0x000000ffff0e7224 */ /* 0x000fe200078e0a0e */
[----:B------:R-:W-:Y:S01]  /*6790*/  LOP3.LUT R4, R13, R28, RZ, 0xc0, !PT ;  /* 0x0000001c0d047212 */ /* 0x000fe200078ec0ff */
[----:B------:R-:W-:Y:S01]  /*67a0*/  IMAD.MOV.U32 R8, RZ, RZ, R12 ;  /* 0x000000ffff087224 */ /* 0x000fe200078e000c */
[----:B------:R-:W-:Y:S01]  /*67b0*/  LOP3.LUT R10, R10, R7, RZ, 0xc0, !PT ;  /* 0x000000070a0a7212 */ /* 0x000fe200078ec0ff */
[----:B------:R-:W-:Y:S02]  /*67c0*/  IMAD.MOV R6, RZ, RZ, -R5 ;  /* 0x000000ffff067224 */ /* 0x000fe400078e0a05 */
[----:B------:R-:W-:-:S04]  /*67d0*/  IMAD R4, R22, R5, R4 ;  /* 0x0000000516047224 */ /* 0x000fc800078e0204 */
[----:B------:R-:W-:Y:S02]  /*67e0*/  @P0 IMAD R23, R20, R14, R3 ;  /* 0x0000000e14170224 */ /* 0x000fe400078e0203 */
[----:B0-----:R-:W-:Y:S02]  /*67f0*/  IMAD R3, R6, R27, R15 ;  /* 0x0000001b06037224 */ /* 0x001fe400078e020f */
[----:B------:R-:W-:Y:S02]  /*6800*/  IMAD R7, R4, R29, R23 ;  /* 0x0000001d04077224 */ /* 0x000fe400078e0217 */
[----:B------:R-:W-:Y:S02]  /*6810*/  IMAD R4, R3, R21, R10 ;  /* 0x0000001503047224 */ /* 0x000fe400078e020a */
[----:B------:R-:W-:-:S03]  /*6820*/  IMAD.MOV.U32 R6, RZ, RZ, 0x1 ;  /* 0x00000001ff067424 */ /* 0x000fc600078e00ff */
[----:B------:R-:W-:Y:S02]  /*6830*/  SEL R9, R4, R7, !P0 ;  /* 0x0000000704097207 */ /* 0x000fe40004000000 */
[----:B------:R-:W-:-:S07]  /*6840*/  SEL R7, R7, R4, !P0 ;  /* 0x0000000407077207 */ /* 0x000fce0004000000 */
.L_x_159:
[----:B------:R-:W-:-:S08]  /*6850*/  NOP ;  /* 0x0000000000007918 */ /* 0x000fd00000000000 */
[----:B------:R-:W0:-:S00]  /*6860*/  USETMAXREG.DEALLOC.CTAPOOL 0x28 ;  /* 0x00000028000079c8 */ /* 0x000e0000080e0500 */
[----:B0-----:R-:W-:-:S13]  /*6870*/  ISETP.NE.AND P0, PT, R0, RZ, PT ;  /* 0x000000ff0000720c */ /* 0x001fda0003f05270 */
[----:B------:R-:W-:Y:S05]  /*6880*/  @P0 EXIT ;  /* 0x000000000000094d */ /* 0x000fea0003800000 */
[----:B------:R-:W-:Y:S01]  /*6890*/  LOP3.LUT P0, RZ, R6, 0xff, RZ, 0xc0, !PT ;  /* 0x000000ff06ff7812 */ /* 0x000fe2000780c0ff */
[----:B------:R-:W-:Y:S02]  /*68a0*/  IMAD.MOV.U32 R0, RZ, RZ, 0x1 ;  /* 0x00000001ff007424 */ /* 0x000fe400078e00ff */
[----:B------:R-:W-:-:S10]  /*68b0*/  IMAD.MOV.U32 R12, RZ, RZ, RZ ;  /* 0x000000ffff0c7224 */ /* 0x000fd400078e00ff */
[----:B------:R-:W-:Y:S05]  /*68c0*/  @!P0 BRA `(.L_x_162) ;  /* 0x0000000c00288947 */ /* 0x000fea0003800000 */
[----:B------:R-:W0:Y:S01]  /*68d0*/  LDC R0, c[0x0][0x28c] ;  /* 0x0000a300ff007b82 */ /* 0x000e220000000800 */
[----:B------:R-:W-:Y:S01]  /*68e0*/  ULDC UR5, c[0x0][0x600] ;  /* 0x0001800000057ab9 */ /* 0x000fe20000000800 */
[----:B------:R-:W-:Y:S01]  /*68f0*/  ULDC UR4, c[0x0][0xc] ;  /* 0x0000030000047ab9 */ /* 0x000fe20000000800 */
[----:B------:R-:W-:Y:S01]  /*6900*/  UIADD3 UR16, UR5, -0x1, URZ ;  /* 0xffffffff05107890 */ /* 0x000fe2000fffe03f */
[C---:B------:R-:W-:Y:S01]  /*6910*/  LOP3.LUT P2, RZ, R18.reuse, 0x7f, RZ, 0xc0, !PT ;  /* 0x0000007f12ff7812 */ /* 0x040fe2000784c0ff */
[----:B------:R-:W-:Y:S01]  /*6920*/  ULDC UR6, c[0x0][0x658] ;  /* 0x0001960000067ab9 */ /* 0x000fe20000000800 */
[----:B------:R-:W-:Y:S01]  /*6930*/  ULDC UR5, c[0x0][0x10] ;  /* 0x0000040000057ab9 */ /* 0x000fe20000000800 */
[----:B------:R-:W-:Y:S01]  /*6940*/  UMOV UR7, 0xffffffff ;  /* 0xffffffff00077882 */ /* 0x000fe20000000000 */
[----:B------:R-:W-:Y:S01]  /*6950*/  UMOV UR8, 0x1 ;  /* 0x0000000100087882 */ /* 0x000fe20000000000 */
[----:B------:R-:W-:Y:S01]  /*6960*/  UIMAD.WIDE.U32 UR4, UR4, UR5, URZ ;  /* 0x00000005040472a5 */ /* 0x000fe2000f8e003f */
[----:B------:R-:W-:Y:S01]  /*6970*/  LOP3.LUT P0, RZ, R18, 0x1f, RZ, 0xc0, !PT ;  /* 0x0000001f12ff7812 */ /* 0x000fe2000780c0ff */
[----:B------:R-:W-:Y:S01]  /*6980*/  USHF.L.U32 UR7, UR7, UR6, URZ ;  /* 0x0000000607077299 */ /* 0x000fe2000800063f */
[----:B------:R-:W-:Y:S01]  /*6990*/  BSSY B0, `(.L_x_162) ;  /* 0x00000bd000007945 */ /* 0x000fe20003800000 */
[----:B------:R-:W-:Y:S01]  /*69a0*/  USHF.L.U32 UR18, UR8, UR6, URZ ;  /* 0x0000000608127299 */ /* 0x000fe2000800063f */
[----:B------:R-:W-:Y:S01]  /*69b0*/  IMAD.MOV.U32 R13, RZ, RZ, 0x1 ;  /* 0x00000001ff0d7424 */ /* 0x000fe200078e00ff */
[----:B------:R-:W-:Y:S01]  /*69c0*/  LOP3.LUT R11, R19, 0x2, RZ, 0xfc, !PT ;  /* 0x00000002130b7812 */ /* 0x000fe200078efcff */
[----:B------:R-:W-:Y:S01]  /*69d0*/  ULDC UR6, c[0x0][0x14] ;  /* 0x0000050000067ab9 */ /* 0x000fe20000000800 */
[----:B------:R-:W-:Y:S01]  /*69e0*/  PLOP3.LUT P0, PT, P0, P2, PT, 0x8a, 0x0 ;  /* 0x000000000000781c */ /* 0x000fe20000705172 */
[----:B------:R-:W-:Y:S01]  /*69f0*/  UIMAD.WIDE.U32 UR20, UR4, UR6, URZ ;  /* 0x00000006041472a5 */ /* 0x000fe2000f8e003f */
[----:B------:R-:W-:Y:S01]  /*6a00*/  IMAD.MOV.U32 R12, RZ, RZ, RZ ;  /* 0x000000ffff0c7224 */ /* 0x000fe200078e00ff */
[----:B------:R-:W-:-:S02]  /*6a10*/  UIMAD UR13, UR5, UR6, URZ ;  /* 0x00000006050d72a4 */ /* 0x000fc4000f8e023f */
[----:B------:R-:W-:Y:S01]  /*6a20*/  ULOP3.LUT UR17, URZ, UR7, URZ, 0x33, !UPT ;  /* 0x000000073f117292 */ /* 0x000fe2000f8e333f */
[----:B0-----:R-:W-:Y:S01]  /*6a30*/  VIADD R0, R0, 0x1f ;  /* 0x0000001f00007836 */ /* 0x001fe20000000000 */
[----:B------:R-:W-:Y:S01]  /*6a40*/  UIADD3 UR13, UR21, UR13, URZ ;  /* 0x0000000d150d7290 */ /* 0x000fe2000fffe03f */
[----:B------:R-:W-:-:S03]  /*6a50*/  ULDC.64 UR22, c[0x0][0x198] ;  /* 0x0000660000167ab9 */ /* 0x000fc60000000a00 */
[----:B------:R-:W-:-:S04]  /*6a60*/  SHF.R.S32.HI R3, RZ, 0x1f, R0 ;  /* 0x0000001fff037819 */ /* 0x000fc80000011400 */
[----:B------:R-:W-:Y:S01]  /*6a70*/  LEA.HI R3, R3, R0, RZ, 0x5 ;  /* 0x0000000003037211 */ /* 0x000fe200078f28ff */
[----:B------:R-:W-:-:S03]  /*6a80*/  IMAD.MOV.U32 R0, RZ, RZ, 0x1 ;  /* 0x00000001ff007424 */ /* 0x000fc600078e00ff */
[----:B------:R-:W-:-:S05]  /*6a90*/  SHF.R.S32.HI R3, RZ, 0x5, R3 ;  /* 0x00000005ff037819 */ /* 0x000fca0000011403 */
[----:B------:R-:W-:-:S07]  /*6aa0*/  VIADD R10, R3, 0x1 ;  /* 0x00000001030a7836 */ /* 0x000fce0000000000 */
.L_x_174:
[----:B------:R-:W-:-:S03]  /*6ab0*/  UMOV UR4, 0xffffffff ;  /* 0xffffffff00047882 */ /* 0x000fc60000000000 */
[----:B------:R-:W-:Y:S05]  /*6ac0*/  BRA.DIV UR4, `(.L_x_163) ;  /* 0x0000000e04b87947 */ /* 0x000fea000b800000 */
[----:B------:R-:W-:-:S13]  /*6ad0*/  ELECT P6, URZ, PT ;  /* 0x00000000003f782f */ /* 0x000fda00038c0000 */
.L_x_186:
[----:B------:R-:W0:Y:S01]  /*6ae0*/  LDC R4, c[0x0][0x28c] ;  /* 0x0000a300ff047b82 */ /* 0x000e220000000800 */
[----:B------:R-:W-:Y:S01]  /*6af0*/  BSSY B1, `(.L_x_164) ;  /* 0x0000035000017945 */ /* 0x000fe20003800000 */
[----:B0-----:R-:W-:-:S13]  /*6b00*/  ISETP.LT.OR P6, PT, R4, 0x1, !P6 ;  /* 0x000000010400780c */ /* 0x001fda00077c1670 */
[----:B------:R-:W-:Y:S05]  /*6b10*/  @P6 BRA `(.L_x_165) ;  /* 0x0000000000c86947 */ /* 0x000fea0003800000 */
[----:B------:R-:W-:Y:S02]  /*6b20*/  IMAD.SHL.U32 R15, R9, 0x80, RZ ;  /* 0x00000080090f7824 */ /* 0x000fe400078e00ff */
[----:B------:R-:W-:Y:S02]  /*6b30*/  IMAD.SHL.U32 R18, R7, 0x80, RZ ;  /* 0x0000008007127824 */ /* 0x000fe400078e00ff */
[----:B------:R-:W-:Y:S02]  /*6b40*/  IMAD.MOV.U32 R20, RZ, RZ, RZ ;  /* 0x000000ffff147224 */ /* 0x000fe400078e00ff */
[----:B------:R-:W-:Y:S02]  /*6b50*/  IMAD.MOV.U32 R4, RZ, RZ, R10 ;  /* 0x000000ffff047224 */ /* 0x000fe400078e000a */
[----:B------:R-:W-:Y:S02]  /*6b60*/  IMAD.MOV.U32 R5, RZ, RZ, R0 ;  /* 0x000000ffff057224 */ /* 0x000fe400078e0000 */
[----:B------:R-:W-:-:S07]  /*6b70*/  IMAD.MOV.U32 R6, RZ, RZ, R12 ;  /* 0x000000ffff067224 */ /* 0x000fce00078e000c */
.L_x_169:
[----:B------:R-:W0:Y:S01]  /*6b80*/  S2R R14, SR_CgaCtaId ;  /* 0x00000000000e7919 */ /* 0x000e220000008800 */
[----:B------:R-:W-:Y:S01]  /*6b90*/  MOV R7, 0x400 ;  /* 0x0000040000077802 */ /* 0x000fe20000000f00 */
[----:B------:R-:W1:Y:S03]  /*6ba0*/  @!P2 LDC R9, c[0x0][0x500] ;  /* 0x00014000ff09ab82 */ /* 0x000e660000000800 */
[----:B0-----:R-:W-:Y:S02]  /*6bb0*/  LEA R21, R14, R7, 0x18 ;  /* 0x000000070e157211 */ /* 0x001fe400078ec0ff */
[----:B------:R-:W-:-:S03]  /*6bc0*/  SHF.L.U32 R7, R5, 0x1f, RZ ;  /* 0x0000001f05077819 */ /* 0x000fc600000006ff */
[----:B------:R-:W-:-:S04]  /*6bd0*/  IMAD R14, R6, 0x8, R21 ;  /* 0x00000008060e7824 */ /* 0x000fc800078e0215 */
[----:B------:R-:W0:Y:S02]  /*6be0*/  SYNCS.PHASECHK.TRANS64.TRYWAIT P1, [R14+URZ+0x28], R7 ;  /* 0x000028070e0075a7 */ /* 0x000e24000802017f */
[----:B01----:R-:W-:Y:S05]  /*6bf0*/  @!P1 BRA `(.L_x_166) ;  /* 0x0000000c008c9947 */ /* 0x003fea0003800000 */
.L_x_187:
[----:B0-----:R-:W-:Y:S01]  /*6c00*/  PRMT R7, R11, 0x9910, RZ ;  /* 0x000099100b077816 */ /* 0x001fe200000000ff */
[----:B------:R0:W-:Y:S03]  /*6c10*/  @!P2 SYNCS.ARRIVE.TRANS64 RZ, [R14+URZ], R9 ;  /* 0x000000090effa9a7 */ /* 0x0001e6000800003f */
[----:B------:R-:W-:-:S13]  /*6c20*/  ISETP.NE.AND P1, PT, R7, 0x2, PT ;  /* 0x000000020700780c */ /* 0x000fda0003f25270 */
[----:B0-----:R-:W-:Y:S05]  /*6c30*/  @P1 BRA `(.L_x_167) ;  /* 0x0000000000041947 */ /* 0x001fea0003800000 */
[----:B------:R-:W-:Y:S01]  /*6c40*/  BPT.TRAP 0x1 ;  /* 0x000000040000795c */ /* 0x000fe20000300000 */
.L_x_167:
[----:B------:R-:W-:Y:S05]  /*6c50*/  @P0 BRA `(.L_x_168) ;  /* 0x0000000000040947 */ /* 0x000fea0003800000 */
[----:B------:R-:W-:Y:S01]  /*6c60*/  BPT.TRAP 0x1 ;  /* 0x000000040000795c */ /* 0x000fe20000300000 */
.L_x_168:
[----:B------:R-:W-:Y:S01]  /*6c70*/  IMAD R21, R6, 0x2000, R21 ;  /* 0x0000200006157824 */ /* 0x000fe200078e0215 */
[----:B------:R-:W-:Y:S01]  /*6c80*/  R2UR UR9, R14 ;  /* 0x000000000e0972ca */ /* 0x000fe200000e0000 */
[----:B------:R-:W-:Y:S01]  /*6c90*/  VIADD R4, R4, 0xffffffff ;  /* 0xffffffff04047836 */ /* 0x000fe20000000000 */
[----:B------:R-:W-:Y:S01]  /*6ca0*/  UIADD3 UR4, UP0, UR22, 0xf0, URZ ;  /* 0x000000f016047890 */ /* 0x000fe2000ff1e03f */
[----:B------:R-:W-:Y:S01]  /*6cb0*/  R2UR UR11, R18 ;  /* 0x00000000120b72ca */ /* 0x000fe200000e0000 */
[----:B------:R-:W-:Y:S01]  /*6cc0*/  UIADD3 UR24, UP1, UR22, 0x1f0, URZ ;  /* 0x000001f016187890 */ /* 0x000fe2000ff3e03f */
[----:B------:R-:W-:Y:S01]  /*6cd0*/  R2UR UR8, R21 ;  /* 0x00000000150872ca */ /* 0x000fe200000e0000 */
[----:B------:R-:W-:Y:S01]  /*6ce0*/  UIADD3.X UR5, URZ, UR23, URZ, UP0, !UPT ;  /* 0x000000173f057290 */ /* 0x000fe200087fe43f */
[----:B------:R-:W-:Y:S01]  /*6cf0*/  R2UR UR10, R20 ;  /* 0x00000000140a72ca */ /* 0x000fe200000e0000 */
[----:B------:R-:W-:Y:S01]  /*6d00*/  VIADD R6, R6, 0x1 ;  /* 0x0000000106067836 */ /* 0x000fe20000000000 */
[----:B------:R-:W-:Y:S01]  /*6d10*/  R2UR UR12, R8 ;  /* 0x00000000080c72ca */ /* 0x000fe200000e0000 */
[----:B------:R-:W-:Y:S01]  /*6d20*/  UIADD3.X UR25, URZ, UR23, URZ, UP1, !UPT ;  /* 0x000000173f197290 */ /* 0x000fe20008ffe43f */
[----:B------:R-:W-:Y:S01]  /*6d30*/  R2UR UR19, R15 ;  /* 0x000000000f1372ca */ /* 0x000fe200000e0000 */
[----:B------:R-:W-:Y:S01]  /*6d40*/  UMOV UR6, 0x0 ;  /* 0x0000000000067882 */ /* 0x000fe20000000000 */
[----:B------:R-:W-:Y:S01]  /*6d50*/  ISETP.GT.AND P3, PT, R4, 0x1, PT ;  /* 0x000000010400780c */ /* 0x000fe20003f64270 */
[----:B------:R-:W-:Y:S01]  /*6d60*/  UMOV UR7, 0x10000000 ;  /* 0x1000000000077882 */ /* 0x000fe20000000000 */
[----:B------:R-:W-:Y:S01]  /*6d70*/  ISETP.NE.AND P1, PT, R6, 0x5, PT ;  /* 0x000000050600780c */ /* 0x000fe20003f25270 */
[----:B------:R-:W-:-:S02]  /*6d80*/  VIADD R20, R20, 0x20 ;  /* 0x0000002014147836 */ /* 0x000fc40000000000 */
[----:B------:R-:W-:Y:S01]  /*6d90*/  UIADD3 UR14, UR8, 0x100, URZ ;  /* 0x00000100080e7890 */ /* 0x000fe2000fffe03f */
[----:B------:R-:W-:Y:S01]  /*6da0*/  SEL R14, RZ, 0x1, P1 ;  /* 0x00000001ff0e7807 */ /* 0x000fe20000800000 */
[----:B------:R-:W-:Y:S01]  /*6db0*/  UIADD3 UR15, UR8, 0xa100, URZ ;  /* 0x0000a100080f7890 */ /* 0x000fe2000fffe03f */
[----:B------:R-:W-:Y:S02]  /*6dc0*/  SEL R6, R6, RZ, P1 ;  /* 0x000000ff06067207 */ /* 0x000fe40000800000 */
[----:B------:R-:W-:Y:S02]  /*6dd0*/  LOP3.LUT R5, R5, R14, RZ, 0x3c, !PT ;  /* 0x0000000e05057212 */ /* 0x000fe400078e3cff */
[----:B------:R-:W-:Y:S02]  /*6de0*/  UMOV UR8, UR14 ;  /* 0x0000000e00087c82 */ /* 0x000fe40008000000 */
[----:B------:R0:W-:Y:S02]  /*6df0*/  UTMALDG.3D [UR8], [UR4], desc[UR6] ;  /* 0x00000608040075b4 */ /* 0x0001e40008011000 */
[----:B0-----:R-:W-:Y:S01]  /*6e00*/  UMOV UR8, UR15 ;  /* 0x0000000f00087c82 */ /* 0x001fe20008000000 */
[----:B------:R-:W-:-:S02]  /*6e10*/  UMOV UR11, UR19 ;  /* 0x00000013000b7c82 */ /* 0x000fc40008000000 */
[----:B------:R0:W-:Y:S02]  /*6e20*/  UTMALDG.3D [UR8], [UR24], desc[UR6] ;  /* 0x00000608180075b4 */ /* 0x0001e40008011000 */
[----:B0-----:R-:W-:Y:S05]  /*6e30*/  @P3 BRA `(.L_x_169) ;  /* 0xfffffffc00503947 */ /* 0x001fea000383ffff */
.L_x_165:
[----:B------:R-:W-:Y:S05]  /*6e40*/  BSYNC B1 ;  /* 0x0000000000017941 */ /* 0x000fea0003800000 */
.L_x_164:
[----:B------:R-:W-:Y:S01]  /*6e50*/  LOP3.LUT P3, RZ, R13, 0xff, RZ, 0xc0, !PT ;  /* 0x000000ff0dff7812 */ /* 0x000fe2000786c0ff */
[----:B------:R-:W-:Y:S01]  /*6e60*/  IMAD.IADD R12, R3, 0x1, R12 ;  /* 0x00000001030c7824 */ /* 0x000fe200078e020c */
[----:B------:R-:W-:Y:S01]  /*6e70*/  IADD3 R16, P4, R16, UR20, RZ ;  /* 0x0000001410107c10 */ /* 0x000fe2000ff9e0ff */
[----:B------:R-:W-:Y:S01]  /*6e80*/  ULDC.64 UR4, c[0x0][0x650] ;  /* 0x0001940000047ab9 */ /* 0x000fe20000000a00 */
[----:B------:R-:W-:Y:S01]  /*6e90*/  BSSY B1, `(.L_x_170) ;  /* 0x000006a000017945 */ /* 0x000fe20003800000 */
[----:B------:R-:W-:Y:S01]  /*6ea0*/  IMAD.MOV.U32 R9, RZ, RZ, -0x1 ;  /* 0xffffffffff097424 */ /* 0x000fe200078e00ff */
[----:B------:R-:W-:Y:S01]  /*6eb0*/  ISETP.GT.U32.AND P1, PT, R12, 0x4, PT ;  /* 0x000000040c00780c */ /* 0x000fe20003f24070 */
[----:B------:R-:W-:Y:S01]  /*6ec0*/  IMAD.MOV.U32 R8, RZ, RZ, -0x1 ;  /* 0xffffffffff087424 */ /* 0x000fe200078e00ff */
[----:B------:R-:W-:Y:S02]  /*6ed0*/  IADD3.X R17, R17, UR13, RZ, P4, !PT ;  /* 0x0000000d11117c10 */ /* 0x000fe4000a7fe4ff */
[----:B------:R-:W-:-:S02]  /*6ee0*/  ISETP.LT.U32.AND P1, PT, R3, 0x5, P1 ;  /* 0x000000050300780c */ /* 0x000fc40000f21070 */
[----:B------:R-:W-:Y:S01]  /*6ef0*/  PRMT R13, RZ, 0x7610, R13 ;  /* 0x00007610ff0d7816 */ /* 0x000fe2000000000d */
[----:B------:R-:W0:Y:S01]  /*6f00*/  @P3 S2R R5, SR_CgaCtaId ;  /* 0x0000000000053919 */ /* 0x000e220000008800 */
[----:B------:R-:W-:-:S04]  /*6f10*/  @P3 MOV R4, 0x400 ;  /* 0x0000040000043802 */ /* 0x000fc80000000f00 */
[----:B0-----:R-:W-:Y:S01]  /*6f20*/  @P3 LEA R6, R5, R4, 0x18 ;  /* 0x0000000405063211 */ /* 0x001fe200078ec0ff */
[----:B------:R-:W-:-:S03]  /*6f30*/  IMAD.WIDE.U32 R4, R12, -0x33333333, RZ ;  /* 0xcccccccd0c047825 */ /* 0x000fc600078e00ff */
[----:B------:R0:W-:Y:S01]  /*6f40*/  @P3 SYNCS.ARRIVE.TRANS64.A1T0 RZ, [R6+URZ+0x68], RZ ;  /* 0x000068ff06ff39a7 */ /* 0x0001e2000810003f */
[----:B------:R-:W-:Y:S02]  /*6f50*/  ISETP.GE.U32.AND P3, PT, R3, 0x5, PT ;  /* 0x000000050300780c */ /* 0x000fe40003f66070 */
[----:B------:R-:W-:Y:S02]  /*6f60*/  SHF.R.U32.HI R7, RZ, 0x2, R5 ;  /* 0x00000002ff077819 */ /* 0x000fe40000011605 */
[----:B------:R-:W-:Y:S02]  /*6f70*/  SEL R5, RZ, 0x1, !P1 ;  /* 0x00000001ff057807 */ /* 0x000fe40004800000 */
[----:B------:R-:W-:Y:S01]  /*6f80*/  ISETP.GE.U32.AND P1, PT, R16, UR4, PT ;  /* 0x0000000410007c0c */ /* 0x000fe2000bf26070 */
[----:B------:R-:W-:Y:S01]  /*6f90*/  IMAD R12, R7, -0x5, R12 ;  /* 0xfffffffb070c7824 */ /* 0x000fe200078e020c */
[----:B------:R-:W-:Y:S02]  /*6fa0*/  LOP3.LUT R0, R0, R5, RZ, 0x3c, !PT ;  /* 0x0000000500007212 */ /* 0x000fe400078e3cff */
[----:B------:R-:W-:-:S02]  /*6fb0*/  ISETP.GE.U32.AND.EX P1, PT, R17, UR5, PT, P1 ;  /* 0x0000000511007c0c */ /* 0x000fc4000bf26110 */
[----:B------:R-:W-:Y:S02]  /*6fc0*/  PRMT R4, RZ, 0x7610, R4 ;  /* 0x00007610ff047816 */ /* 0x000fe40000000004 */
[----:B------:R-:W-:Y:S01]  /*6fd0*/  @P3 LOP3.LUT R0, R0, 0x1, R7, 0x78, !PT ;  /* 0x0000000100003812 */ /* 0x000fe200078e7807 */
[----:B------:R-:W-:-:S08]  /*6fe0*/  IMAD.MOV.U32 R7, RZ, RZ, -0x1 ;  /* 0xffffffffff077424 */ /* 0x000fd000078e00ff */
[----:B0-----:R-:W-:Y:S05]  /*6ff0*/  @P1 BRA `(.L_x_171) ;  /* 0x00000004004c1947 */ /* 0x001fea0003800000 */
[----:B------:R-:W-:Y:S01]  /*7000*/  ULDC.64 UR4, c[0x0][0x628] ;  /* 0x00018a0000047ab9 */ /* 0x000fe20000000a00 */
[----:B------:R-:W0:Y:S01]  /*7010*/  S2R R15, SR_CTAID.X ;  /* 0x00000000000f7919 */ /* 0x000e220000002500 */
[----:B------:R-:W-:Y:S01]  /*7020*/  ISETP.NE.U32.AND P1, PT, RZ, UR4, PT ;  /* 0x00000004ff007c0c */ /* 0x000fe2000bf25070 */
[----:B------:R-:W-:Y:S01]  /*7030*/  ULDC UR7, c[0x0][0x630] ;  /* 0x00018c0000077ab9 */ /* 0x000fe20000000800 */
[----:B------:R-:W-:Y:S01]  /*7040*/  IMAD.MOV.U32 R4, RZ, RZ, R16 ;  /* 0x000000ffff047224 */ /* 0x000fe200078e0010 */
[----:B------:R-:W1:Y:S01]  /*7050*/  S2R R14, SR_CTAID.Y ;  /* 0x00000000000e7919 */ /* 0x000e620000002600 */
[----:B------:R-:W-:Y:S01]  /*7060*/  ISETP.NE.AND.EX P1, PT, RZ, UR5, PT, P1 ;  /* 0x00000005ff007c0c */ /* 0x000fe2000bf25310 */
[----:B------:R-:W-:-:S12]  /*7070*/  IMAD.MOV.U32 R5, RZ, RZ, R17 ;  /* 0x000000ffff057224 */ /* 0x000fd800078e0011 */
[----:B------:R-:W-:Y:S05]  /*7080*/  @!P1 BRA `(.L_x_172) ;  /* 0x0000000000289947 */ /* 0x000fea0003800000 */
[----:B------:R-:W-:Y:S02]  /*7090*/  ULDC UR6, c[0x0][0x634] ;  /* 0x00018d0000067ab9 */ /* 0x000fe40000000800 */
[----:B------:R-:W-:-:S05]  /*70a0*/  IADD3 R9, P1, R16, UR6, RZ ;  /* 0x0000000610097c10 */ /* 0x000fca000ff3e0ff */
[----:B------:R-:W-:-:S04]  /*70b0*/  IMAD.X R21, RZ, RZ, R17, P1 ;  /* 0x000000ffff157224 */ /* 0x000fc800008e0611 */
[----:B------:R-:W-:-:S04]  /*70c0*/  IMAD.WIDE.U32 R6, R21, UR4, RZ ;  /* 0x0000000415067c25 */ /* 0x000fc8000f8e00ff */
[----:B------:R-:W-:-:S04]  /*70d0*/  IMAD.WIDE.U32 R6, P1, R9, UR5, R6 ;  /* 0x0000000509067c25 */ /* 0x000fc8000f820006 */
[----:B------:R-:W-:-:S04]  /*70e0*/  IMAD.WIDE.U32 R8, R9, UR4, RZ ;  /* 0x0000000409087c25 */ /* 0x000fc8000f8e00ff */
[----:B------:R-:W-:Y:S01]  /*70f0*/  IMAD.X R5, RZ, RZ, RZ, P1 ;  /* 0x000000ffff057224 */ /* 0x000fe200008e06ff */
[----:B------:R-:W-:Y:S01]  /*7100*/  IADD3 RZ, P1, R9, R6, RZ ;  /* 0x0000000609ff7210 */ /* 0x000fe20007f3e0ff */
[----:B------:R-:W-:-:S04]  /*7110*/  IMAD.MOV.U32 R4, RZ, RZ, R7 ;  /* 0x000000ffff047224 */ /* 0x000fc800078e0007 */
[----:B------:R-:W-:-:S08]  /*7120*/  IMAD.WIDE.U32.X R4, R21, UR5, R4, P1 ;  /* 0x0000000515047c25 */ /* 0x000fd000088e0404 */
.L_x_172:
[--C-:B------:R-:W-:Y:S01]  /*7130*/  SHF.R.U64 R8, R4, UR7, R5.reuse ;  /* 0x0000000704087c19 */ /* 0x100fe20008001205 */
[----:B------:R-:W-:Y:S01]  /*7140*/  ULDC.64 UR4, c[0x0][0x620] ;  /* 0x0001880000047ab9 */ /* 0x000fe20000000a00 */
[----:B------:R-:W-:Y:S01]  /*7150*/  SHF.R.U32.HI R4, RZ, UR7, R5 ;  /* 0x00000007ff047c19 */ /* 0x000fe20008011605 */
[----:B------:R-:W2:Y:S01]  /*7160*/  LDC R24, c[0x0][0x144] ;  /* 0x00005100ff187b82 */ /* 0x000ea20000000800 */
[----:B------:R-:W-:Y:S01]  /*7170*/  IADD3 R7, P1, RZ, -R8, RZ ;  /* 0x80000008ff077210 */ /* 0x000fe20007f3e0ff */
[----:B------:R-:W-:Y:S01]  /*7180*/  ULDC.64 UR8, c[0x0][0x640] ;  /* 0x0001900000087ab9 */ /* 0x000fe20000000a00 */
[----:B0-----:R-:W-:Y:S01]  /*7190*/  I2FP.F32.U32 R9, R15 ;  /* 0x0000000f00097245 */ /* 0x001fe20000201000 */
[----:B------:R-:W-:Y:S02]  /*71a0*/  ULDC UR6, c[0x0][0x608] ;  /* 0x0001820000067ab9 */ /* 0x000fe40000000800 */
[----:B------:R-:W-:Y:S01]  /*71b0*/  IMAD.X R4, RZ, RZ, ~R4, P1 ;  /* 0x000000ffff047224 */ /* 0x000fe200008e0e04 */
[----:B------:R-:W-:Y:S01]  /*71c0*/  ISETP.NE.U32.AND P1, PT, RZ, UR8, PT ;  /* 0x00000008ff007c0c */ /* 0x000fe2000bf25070 */
[----:B------:R-:W0:Y:S02]  /*71d0*/  LDC R21, c[0x0][0x148] ;  /* 0x00005200ff157b82 */ /* 0x000e240000000800 */
[----:B------:R-:W-:Y:S01]  /*71e0*/  IMAD R6, R4, UR4, RZ ;  /* 0x0000000404067c24 */ /* 0x000fe2000f8e02ff */
[----:B------:R-:W-:Y:S01]  /*71f0*/  ISETP.NE.AND.EX P1, PT, RZ, UR9, PT, P1 ;  /* 0x00000009ff007c0c */ /* 0x000fe2000bf25310 */
[----:B------:R-:W-:Y:S01]  /*7200*/  IMAD.WIDE.U32 R4, R7, UR4, R16 ;  /* 0x0000000407047c25 */ /* 0x000fe2000f8e0010 */
[----:B------:R-:W-:-:S03]  /*7210*/  ULDC UR4, c[0x0][0x150] ;  /* 0x0000540000047ab9 */ /* 0x000fc60000000800 */
[----:B------:R-:W-:Y:S02]  /*7220*/  IMAD R7, R7, UR5, R6 ;  /* 0x0000000507077c24 */ /* 0x000fe4000f8e0206 */
[----:B------:R-:W-:Y:S01]  /*7230*/  FMUL R6, R9, UR4 ;  /* 0x0000000409067c20 */ /* 0x000fe20008400000 */
[----:B------:R-:W-:Y:S01]  /*7240*/  ULDC UR4, c[0x0][0x618] ;  /* 0x0001860000047ab9 */ /* 0x000fe20000000800 */
[----:B------:R-:W-:Y:S01]  /*7250*/  ULDC UR5, c[0x0][0x154] ;  /* 0x0000550000057ab9 */ /* 0x000fe20000000800 */
[----:B------:R-:W-:-:S03]  /*7260*/  IMAD.IADD R5, R5, 0x1, R7 ;  /* 0x0000000105057824 */ /* 0x000fc600078e0207 */
[----:B------:R-:W3:Y:S02]  /*7270*/  F2I.U32.TRUNC.NTZ R6, R6 ;  /* 0x0000000600067305 */ /* 0x000ee4000020f000 */
[----:B------:R-:W-:Y:S02]  /*7280*/  SHF.R.U64 R9, R4, UR4, R5 ;  /* 0x0000000404097c19 */ /* 0x000fe40008001205 */
[----:B-1----:R-:W-:-:S05]  /*7290*/  I2FP.F32.U32 R4, R14 ;  /* 0x0000000e00047245 */ /* 0x002fca0000201000 */
[----:B------:R-:W-:Y:S01]  /*72a0*/  FMUL R22, R4, UR5 ;  /* 0x0000000504167c20 */ /* 0x000fe20008400000 */
[----:B------:R-:W-:Y:S01]  /*72b0*/  SHF.R.U32.HI R4, RZ, UR4, R5 ;  /* 0x00000004ff047c19 */ /* 0x000fe20008011605 */
[----:B------:R-:W-:-:S03]  /*72c0*/  ULDC UR4, c[0x0][0x658] ;  /* 0x0001960000047ab9 */ /* 0x000fc60000000800 */
[--C-:B------:R-:W-:Y:S01]  /*72d0*/  SHF.R.U64 R20, R9, UR6, R4.reuse ;  /* 0x0000000609147c19 */ /* 0x100fe20008001204 */
[----:B------:R-:W1:Y:S01]  /*72e0*/  F2I.U32.TRUNC.NTZ R22, R22 ;  /* 0x0000001600167305 */ /* 0x000e62000020f000 */
[----:B------:R-:W-:Y:S01]  /*72f0*/  SHF.R.U32.HI R5, RZ, UR6, R4 ;  /* 0x00000006ff057c19 */ /* 0x000fe20008011604 */
[----:B---3--:R-:W-:-:S03]  /*7300*/  IMAD.MOV R6, RZ, RZ, -R6 ;  /* 0x000000ffff067224 */ /* 0x008fc600078e0a06 */
[----:B------:R-:W-:Y:S01]  /*7310*/  SHF.R.U64 R18, R20, UR4, R5 ;  /* 0x0000000414127c19 */ /* 0x000fe20008001205 */
[----:B--2---:R-:W-:Y:S01]  /*7320*/  IMAD R15, R24, R6, R15 ;  /* 0x00000006180f7224 */ /* 0x004fe200078e020f */
[----:B------:R-:W-:-:S03]  /*7330*/  SHF.R.U32.HI R23, RZ, UR4, R5 ;  /* 0x00000004ff177c19 */ /* 0x000fc60008011605 */
[----:B------:R-:W-:Y:S02]  /*7340*/  IMAD.MOV.U32 R4, RZ, RZ, R18 ;  /* 0x000000ffff047224 */ /* 0x000fe400078e0012 */
[----:B------:R-:W-:Y:S01]  /*7350*/  IMAD.MOV.U32 R5, RZ, RZ, R23 ;  /* 0x000000ffff057224 */ /* 0x000fe200078e0017 */
[----:B-1----:R-:W-:Y:S06]  /*7360*/  @!P1 BRA `(.L_x_173) ;  /* 0x0000000000289947 */ /* 0x002fec0003800000 */
[----:B------:R-:W-:Y:S02]  /*7370*/  ULDC UR4, c[0x0][0x64c] ;  /* 0x0001930000047ab9 */ /* 0x000fe40000000800 */
[----:B------:R-:W-:-:S05]  /*7380*/  IADD3 R5, P1, R18, UR4, RZ ;  /* 0x0000000412057c10 */ /* 0x000fca000ff3e0ff */
[----:B------:R-:W-:-:S04]  /*7390*/  IMAD.X R23, RZ, RZ, R23, P1 ;  /* 0x000000ffff177224 */ /* 0x000fc800008e0617 */
[----:B------:R-:W-:-:S04]  /*73a0*/  IMAD.WIDE.U32 R6, R23, UR8, RZ ;  /* 0x0000000817067c25 */ /* 0x000fc8000f8e00ff */
[----:B------:R-:W-:-:S04]  /*73b0*/  IMAD.WIDE.U32 R6, P1, R5, UR9, R6 ;  /* 0x0000000905067c25 */ /* 0x000fc8000f820006 */
[----:B------:R-:W-:-:S04]  /*73c0*/  IMAD.WIDE.U32 R4, R5, UR8, RZ ;  /* 0x0000000805047c25 */ /* 0x000fc8000f8e00ff */
[----:B------:R-:W-:Y:S01]  /*73d0*/  IMAD.MOV.U32 R4, RZ, RZ, R7 ;  /* 0x000000ffff047224 */ /* 0x000fe200078e0007 */
[----:B------:R-:W-:Y:S01]  /*73e0*/  IADD3 RZ, P3, R5, R6, RZ ;  /* 0x0000000605ff7210 */ /* 0x000fe20007f7e0ff */
[----:B------:R-:W-:-:S04]  /*73f0*/  IMAD.X R5, RZ, RZ, RZ, P1 ;  /* 0x000000ffff057224 */ /* 0x000fc800008e06ff */
[----:B------:R-:W-:-:S08]  /*7400*/  IMAD.WIDE.U32.X R4, R23, UR9, R4, P3 ;  /* 0x0000000917047c25 */ /* 0x000fd000098e0404 */
.L_x_173:
[----:B------:R-:W-:Y:S01]  /*7410*/  ISETP.NE.AND P1, PT, R2, 0x1, PT ;  /* 0x000000010200780c */ /* 0x000fe20003f25270 */
[----:B------:R-:W-:Y:S01]  /*7420*/  ULDC UR4, c[0x0][0x648] ;  /* 0x0001920000047ab9 */ /* 0x000fe20000000800 */
[----:B------:R-:W-:Y:S01]  /*7430*/  LOP3.LUT R20, R20, UR17, RZ, 0xc0, !PT ;  /* 0x0000001114147c12 */ /* 0x000fe2000f8ec0ff */
[----:B------:R-:W-:Y:S01]  /*7440*/  IMAD.MOV R22, RZ, RZ, -R22 ;  /* 0x000000ffff167224 */ /* 0x000fe200078e0a16 */
[----:B------:R-:W-:Y:S01]  /*7450*/  SHF.R.U64 R5, R4, UR4, R5 ;  /* 0x0000000404057c19 */ /* 0x000fe20008001205 */
[----:B------:R-:W-:Y:S01]  /*7460*/  ULDC UR4, c[0x0][0x638] ;  /* 0x00018e0000047ab9 */ /* 0x000fe20000000800 */
[----:B------:R-:W-:Y:S01]  /*7470*/  LOP3.LUT R9, R9, UR16, RZ, 0xc0, !PT ;  /* 0x0000001009097c12 */ /* 0x000fe2000f8ec0ff */
[----:B------:R-:W-:Y:S01]  /*7480*/  ULDC UR5, c[0x0][0x610] ;  /* 0x0001840000057ab9 */ /* 0x000fe20000000800 */
[----:B------:R-:W-:Y:S02]  /*7490*/  IMAD.MOV.U32 R4, RZ, RZ, 0x1 ;  /* 0x00000001ff047424 */ /* 0x000fe400078e00ff */
[----:B------:R-:W-:-:S02]  /*74a0*/  IMAD.MOV R7, RZ, RZ, -R5 ;  /* 0x000000ffff077224 */ /* 0x000fc400078e0a05 */
[----:B------:R-:W-:Y:S02]  /*74b0*/  IMAD R20, R5, UR18, R20 ;  /* 0x0000001205147c24 */ /* 0x000fe4000f8e0214 */
[----:B0-----:R-:W-:Y:S02]  /*74c0*/  @P1 IMAD R15, R21, R22, R14 ;  /* 0x00000016150f1224 */ /* 0x001fe400078e020e */
[----:B------:R-:W-:Y:S01]  /*74d0*/  IMAD R18, R7, UR4, R18 ;  /* 0x0000000407127c24 */ /* 0x000fe2000f8e0212 */
[----:B------:R-:W-:Y:S01]  /*74e0*/  ULDC UR4, c[0x0][0x600] ;  /* 0x0001800000047ab9 */ /* 0x000fe20000000800 */
[----:B------:R-:W-:Y:S02]  /*74f0*/  IMAD R15, R20, UR5, R15 ;  /* 0x00000005140f7c24 */ /* 0x000fe4000f8e020f */
[----:B------:R-:W-:-:S05]  /*7500*/  IMAD R18, R18, UR4, R9 ;  /* 0x0000000412127c24 */ /* 0x000fca000f8e0209 */
[----:B------:R-:W-:Y:S02]  /*7510*/  SEL R9, R18, R15, !P1 ;  /* 0x0000000f12097207 */ /* 0x000fe40004800000 */
[----:B------:R-:W-:-:S07]  /*7520*/  SEL R7, R15, R18, !P1 ;  /* 0x000000120f077207 */ /* 0x000fce0004800000 */
.L_x_171:
[----:B------:R-:W-:Y:S05]  /*7530*/  BSYNC B1 ;  /* 0x0000000000017941 */ /* 0x000fea0003800000 */
.L_x_170:
[----:B------:R-:W-:-:S13]  /*7540*/  LOP3.LUT P1, RZ, R4, 0xff, RZ, 0xc0, !PT ;  /* 0x000000ff04ff7812 */ /* 0x000fda000782c0ff */
[----:B------:R-:W-:Y:S05]  /*7550*/  @P1 BRA `(.L_x_174) ;  /* 0xfffffff400541947 */ /* 0x000fea000383ffff */
[----:B------:R-:W-:Y:S05]  /*7560*/  BSYNC B0 ;  /* 0x0000000000007941 */ /* 0x000fea0003800000 */
.L_x_162:
[----:B------:R-:W-:-:S03]  /*7570*/  UMOV UR4, 0xffffffff ;  /* 0xffffffff00047882 */ /* 0x000fc60000000000 */
[----:B------:R-:W-:Y:S05]  /*7580*/  BRA.DIV UR4, `(.L_x_175) ;  /* 0x00000006043c7947 */ /* 0x000fea000b800000 */
[----:B------:R-:W-:-:S13]  /*7590*/  ELECT P6, URZ, PT ;  /* 0x00000000003f782f */ /* 0x000fda00038c0000 */
.L_x_190:
[----:B------:R-:W-:Y:S04]  /*75a0*/  BSSY B0, `(.L_x_176) ;  /* 0x0000034000007945 */ /* 0x000fe80003800000 */
[----:B------:R-:W-:Y:S05]  /*75b0*/  @!P6 BRA `(.L_x_177) ;  /* 0x0000000000c8e947 */ /* 0x000fea0003800000 */
[----:B------:R-:W-:-:S04]  /*75c0*/  LOP3.LUT R19, R19, 0x2, RZ, 0xfc, !PT ;  /* 0x0000000213137812 */ /* 0x000fc800078efcff */
[----:B------:R-:W-:-:S13]  /*75d0*/  ISETP.NE.AND P0, PT, R19, 0x3, PT ;  /* 0x000000031300780c */ /* 0x000fda0003f05270 */
[----:B------:R-:W-:Y:S05]  /*75e0*/  @!P0 BRA `(.L_x_178) ;  /* 0x0000000000048947 */ /* 0x000fea0003800000 */
[----:B------:R-:W-:Y:S01]  /*75f0*/  BPT.TRAP 0x1 ;  /* 0x000000040000795c */ /* 0x000fe20000300000 */
.L_x_178:
[----:B------:R-:W0:Y:S01]  /*7600*/  S2R R3, SR_CgaCtaId ;  /* 0x0000000000037919 */ /* 0x000e220000008800 */
[----:B------:R-:W-:-:S04]  /*7610*/  MOV R2, 0x400 ;  /* 0x0000040000027802 */ /* 0x000fc80000000f00 */
[----:B0-----:R-:W-:Y:S02]  /*7620*/  LEA R3, R3, R2, 0x18 ;  /* 0x0000000203037211 */ /* 0x001fe400078ec0ff */
[----:B------:R-:W-:-:S03]  /*7630*/  SHF.L.U32 R2, R0, 0x1f, RZ ;  /* 0x0000001f00027819 */ /* 0x000fc600000006ff */
[----:B------:R-:W-:-:S04]  /*7640*/  VIADD R3, R3, 0x28 ;  /* 0x0000002803037836 */ /* 0x000fc80000000000 */
[C---:B------:R-:W-:Y:S02]  /*7650*/  IMAD R7, R12.reuse, 0x8, R3 ;  /* 0x000000080c077824 */ /* 0x040fe400078e0203 */
[----:B------:R-:W-:Y:S02]  /*7660*/  VIADD R12, R12, 0x1 ;  /* 0x000000010c0c7836 */ /* 0x000fe40000000000 */
[----:B------:R-:W0:Y:S03]  /*7670*/  SYNCS.PHASECHK.TRANS64.TRYWAIT P0, [R7+URZ], R2 ;  /* 0x00000002070075a7 */ /* 0x000e26000800017f */
[----:B------:R-:W-:-:S04]  /*7680*/  ISETP.NE.AND P1, PT, R12, 0x5, PT ;  /* 0x000000050c00780c */ /* 0x000fc80003f25270 */
[----:B------:R-:W-:Y:S02]  /*7690*/  SEL R5, RZ, 0x1, P1 ;  /* 0x00000001ff057807 */ /* 0x000fe40000800000 */
[----:B------:R-:W-:Y:S02]  /*76a0*/  SEL R12, R12, RZ, P1 ;  /* 0x000000ff0c0c7207 */ /* 0x000fe40000800000 */
[----:B------:R-:W-:-:S03]  /*76b0*/  LOP3.LUT R5, R0, R5, RZ, 0x3c, !PT ;  /* 0x0000000500057212 */ /* 0x000fc600078e3cff */
[----:B------:R-:W-:Y:S01]  /*76c0*/  IMAD R9, R12, 0x8, R3 ;  /* 0x000000080c097824 */ /* 0x000fe200078e0203 */
[----:B------:R-:W-:Y:S01]  /*76d0*/  SHF.L.U32 R4, R5, 0x1f, RZ ;  /* 0x0000001f05047819 */ /* 0x000fe200000006ff */
[----:B0-----:R-:W-:Y:S06]  /*76e0*/  @!P0 BRA `(.L_x_179) ;  /* 0x0000000400048947 */ /* 0x001fec0003800000 */
.L_x_191:
[----:B------:R-:W1:Y:S01]  /*76f0*/  SYNCS.PHASECHK.TRANS64.TRYWAIT P0, [R9+URZ], R4 ;  /* 0x00000004090075a7 */ /* 0x000e62000800017f */
[----:B------:R-:W-:-:S05]  /*7700*/  VIADD R0, R12, 0x1 ;  /* 0x000000010c007836 */ /* 0x000fca0000000000 */
[----:B------:R-:W-:-:S04]  /*7710*/  ISETP.NE.AND P1, PT, R0, 0x5, PT ;  /* 0x000000050000780c */ /* 0x000fc80003f25270 */
[----:B0-----:R-:W-:Y:S02]  /*7720*/  SEL R2, RZ, 0x1, P1 ;  /* 0x00000001ff027807 */ /* 0x001fe40000800000 */
[----:B------:R-:W-:Y:S02]  /*7730*/  SEL R0, R0, RZ, P1 ;  /* 0x000000ff00007207 */ /* 0x000fe40000800000 */
[----:B------:R-:W-:-:S03]  /*7740*/  LOP3.LUT R7, R5, R2, RZ, 0x3c, !PT ;  /* 0x0000000205077212 */ /* 0x000fc600078e3cff */
[----:B------:R-:W-:Y:S01]  /*7750*/  IMAD R6, R0, 0x8, R3 ;  /* 0x0000000800067824 */ /* 0x000fe200078e0203 */
[----:B------:R-:W-:Y:S01]  /*7760*/  SHF.L.U32 R5, R7, 0x1f, RZ ;  /* 0x0000001f07057819 */ /* 0x000fe200000006ff */
[----:B-1----:R-:W-:Y:S06]  /*7770*/  @!P0 BRA `(.L_x_180) ;  /* 0x0000000000f48947 */ /* 0x002fec0003800000 */
.L_x_192:
[----:B------:R-:W1:Y:S01]  /*7780*/  SYNCS.PHASECHK.TRANS64.TRYWAIT P0, [R6+URZ], R5 ;  /* 0x00000005060075a7 */ /* 0x000e62000800017f */
[----:B------:R-:W-:-:S05]  /*7790*/  VIADD R0, R0, 0x1 ;  /* 0x0000000100007836 */ /* 0x000fca0000000000 */
[----:B------:R-:W-:-:S04]  /*77a0*/  ISETP.NE.AND P1, PT, R0, 0x5, PT ;  /* 0x000000050000780c */ /* 0x000fc80003f25270 */
[----:B------:R-:W-:Y:S02]  /*77b0*/  SEL R2, RZ, 0x1, P1 ;  /* 0x00000001ff027807 */ /* 0x000fe40000800000 */
[----:B------:R-:W-:Y:S02]  /*77c0*/  SEL R0, R0, RZ, P1 ;  /* 0x000000ff00007207 */ /* 0x000fe40000800000 */
[----:B------:R-:W-:-:S03]  /*77d0*/  LOP3.LUT R7, R7, R2, RZ, 0x3c, !PT ;  /* 0x0000000207077212 */ /* 0x000fc600078e3cff */
[----:B0-----:R-:W-:Y:S01]  /*77e0*/  IMAD R9, R0, 0x8, R3 ;  /* 0x0000000800097824 */ /* 0x001fe200078e0203 */
[----:B------:R-:W-:Y:S01]  /*77f0*/  SHF.L.U32 R4, R7, 0x1f, RZ ;  /* 0x0000001f07047819 */ /* 0x000fe200000006ff */
[----:B-1----:R-:W-:Y:S06]  /*7800*/  @!P0 BRA `(.L_x_181) ;  /* 0x0000000000e48947 */ /* 0x002fec0003800000 */
.L_x_193:
[----:B------:R-:W1:Y:S01]  /*7810*/  SYNCS.PHASECHK.TRANS64.TRYWAIT P0, [R9+URZ], R4 ;  /* 0x00000004090075a7 */ /* 0x000e62000800017f */
[----:B------:R-:W-:-:S05]  /*7820*/  VIADD R0, R0, 0x1 ;  /* 0x0000000100007836 */ /* 0x000fca0000000000 */
[----:B------:R-:W-:-:S04]  /*7830*/  ISETP.NE.AND P1, PT, R0, 0x5, PT ;  /* 0x000000050000780c */ /* 0x000fc80003f25270 */
[----:B------:R-:W-:Y:S02]  /*7840*/  SEL R2, RZ, 0x1, P1 ;  /* 0x00000001ff027807 */ /* 0x000fe40000800000 */
[----:B------:R-:W-:Y:S02]  /*7850*/  SEL R0, R0, RZ, P1 ;  /* 0x000000ff00007207 */ /* 0x000fe40000800000 */
[----:B------:R-:W-:Y:S01]  /*7860*/  LOP3.LUT R2, R7, R2, RZ, 0x3c, !PT ;  /* 0x0000000207027212 */ /* 0x000fe200078e3cff */
[----:B-1----:R-:W-:Y:S06]  /*7870*/  @!P0 BRA `(.L_x_182) ;  /* 0x0000000000dc8947 */ /* 0x002fec0003800000 */
.L_x_194:
[----:B------:R-:W-:Y:S01]  /*7880*/  IMAD R3, R0, 0x8, R3 ;  /* 0x0000000800037824 */ /* 0x000fe200078e0203 */
[----:B------:R-:W-:-:S07]  /*7890*/  SHF.L.U32 R0, R2, 0x1f, RZ ;  /* 0x0000001f02007819 */ /* 0x000fce00000006ff */
.L_x_183:
[----:B--2---:R2:W3:Y:S02]  /*78a0*/  SYNCS.PHASECHK.TRANS64.TRYWAIT P0, [R3+URZ], R0 ;  /* 0x00000000030075a7 */ /* 0x0044e4000800017f */
[----:B---3--:R-:W-:Y:S05]  /*78b0*/  @!P0 NANOSLEEP.SYNCS 0x989680 ;  /* 0x009896800000895d */ /* 0x008fea0003900000 */
[----:B------:R-:W3:Y:S02]  /*78c0*/  @!P0 SYNCS.PHASECHK.TRANS64 P0, [R3+URZ], R0 ;  /* 0x00000000030085a7 */ /* 0x000ee4000800007f */
[----:B---3--:R-:W-:Y:S05]  /*78d0*/  @!P0 BRA `(.L_x_183) ;  /* 0xfffffffc00f08947 */ /* 0x008fea000383ffff */
.L_x_177:
[----:B------:R-:W-:Y:S05]  /*78e0*/  BSYNC B0 ;  /* 0x0000000000007941 */ /* 0x000fea0003800000 */
.L_x_176:
[----:B------:R-:W-:Y:S05]  /*78f0*/  EXIT ;  /* 0x000000000000794d */ /* 0x000fea0003800000 */
.L_x_17:
[----:B---3--:R3:W4:Y:S02]  /*7900*/  SYNCS.PHASECHK.TRANS64.TRYWAIT P1, [R3+URZ], R0 ;  /* 0x00000000030075a7 */ /* 0x008724000802017f */
[----:B----4-:R-:W-:Y:S05]  /*7910*/  @!P1 NANOSLEEP.SYNCS 0x989680 ;  /* 0x009896800000995d */ /* 0x010fea0003900000 */
[----:B------:R-:W4:Y:S02]  /*7920*/  @!P1 SYNCS.PHASECHK.TRANS64 P1, [R3+URZ], R0 ;  /* 0x00000000030095a7 */ /* 0x000f24000802007f */
[----:B----4-:R-:W-:Y:S05]  /*7930*/  @!P1 BRA `(.L_x_17) ;  /* 0xfffffffc00f09947 */ /* 0x010fea000383ffff */
[----:B------:R-:W-:Y:S05]  /*7940*/  BRA `(.L_x_16) ;  /* 0xffffff9800387947 */ /* 0x000fea000383ffff */
.L_x_22:
[----:B-1----:R-:W-:-:S04]  /*7950*/  IMAD.U32 R4, RZ, RZ, UR4 ;  /* 0x00000004ff047e24 */ /* 0x002fc8000f8e00ff */
[----:B------:R1:W2:Y:S03]  /*7960*/  SYNCS.PHASECHK.TRANS64.TRYWAIT P1, [R4+URZ], R3 ;  /* 0x00000003040075a7 */ /* 0x0002a6000802017f */
[----:B--2---:R-:W-:Y:S05]  /*7970*/  @!P1 NANOSLEEP.SYNCS 0x989680 ;  /* 0x009896800000995d */ /* 0x004fea0003900000 */
[----:B------:R-:W2:Y:S02]  /*7980*/  @!P1 SYNCS.PHASECHK.TRANS64 P1, [R4+URZ], R3 ;  /* 0x00000003040095a7 */ /* 0x000ea4000802007f */
[----:B--2---:R-:W-:Y:S05]  /*7990*/  @!P1 BRA `(.L_x_22) ;  /* 0xfffffffc00ec9947 */ /* 0x004fea000383ffff */
[----:B------:R-:W-:Y:S05]  /*79a0*/  BRA `(.L_x_21) ;  /* 0xffffff9800d87947 */ /* 0x000fea000383ffff */
.L_x_163:
[----:B------:R-:W-:Y:S01]  /*79b0*/  BSSY B1, `(.L_x_184) ;  /* 0x0000006000017945 */ /* 0x000fe20003800000 */
[----:B------:R-:W-:-:S07]  /*79c0*/  IMAD.MOV.U32 R15, RZ, RZ, -0x1 ;  /* 0xffffffffff0f7424 */ /* 0x000fce00078e00ff */
[----:B------:R-:W-:Y:S05]  /*79d0*/  WARPSYNC.COLLECTIVE R15, `(.L_x_185) ;  /* 0x000000000f0c7348 */ /* 0x000fea0003c00000 */
[----:B------:R-:W-:Y:S02]  /*79e0*/  ELECT P6, UR62, PT ;  /* 0x00000000003e782f */ /* 0x000fe400038c0000 */
[----:B------:R-:W-:Y:S01]  /*79f0*/  MOV R14, UR62 ;  /* 0x0000003e000e7c02 */ /* 0x000fe20008000f00 */
[----:B------:R-:W-:Y:S10]  /*7a00*/  ENDCOLLECTIVE ;  /* 0x000000000000791b */ /* 0x000ff40003800000 */
.L_x_185:
[----:B------:R-:W-:Y:S05]  /*7a10*/  BSYNC B1 ;  /* 0x0000000000017941 */ /* 0x000fea0003800000 */
.L_x_184:
[----:B------:R-:W-:Y:S05]  /*7a20*/  BRA `(.L_x_186) ;  /* 0xfffffff0002c7947 */ /* 0x000fea000383ffff */
.L_x_166:
[----:B0-----:R0:W1:Y:S02]  /*7a30*/  SYNCS.PHASECHK.TRANS64.TRYWAIT P1, [R14+URZ+0x28], R7 ;  /* 0x000028070e0075a7 */ /* 0x001064000802017f */
[----:B-1----:R-:W-:Y:S05]  /*7a40*/  @!P1 NANOSLEEP.SYNCS 0x989680 ;  /* 0x009896800000995d */ /* 0x002fea0003900000 */
[----:B------:R-:W1:Y:S02]  /*7a50*/  @!P1 SYNCS.PHASECHK.TRANS64 P1, [R14+URZ+0x28], R7 ;  /* 0x000028070e0095a7 */ /* 0x000e64000802007f */
[----:B-1----:R-:W-:Y:S05]  /*7a60*/  @!P1 BRA `(.L_x_166) ;  /* 0xfffffffc00f09947 */ /* 0x002fea000383ffff */
[----:B------:R-:W-:Y:S05]  /*7a70*/  BRA `(.L_x_187) ;  /* 0xfffffff000607947 */ /* 0x000fea000383ffff */
.L_x_175:
[----:B------:R-:W-:Y:S01]  /*7a80*/  BSSY B0, `(.L_x_188) ;  /* 0x0000006000007945 */ /* 0x000fe20003800000 */
[----:B------:R-:W-:-:S07]  /*7a90*/  IMAD.MOV.U32 R15, RZ, RZ, -0x1 ;  /* 0xffffffffff0f7424 */ /* 0x000fce00078e00ff */
[----:B------:R-:W-:Y:S05]  /*7aa0*/  WARPSYNC.COLLECTIVE R15, `(.L_x_189) ;  /* 0x000000000f0c7348 */ /* 0x000fea0003c00000 */
[----:B------:R-:W-:Y:S02]  /*7ab0*/  ELECT P6, UR62, PT ;  /* 0x00000000003e782f */ /* 0x000fe400038c0000 */
[----:B------:R-:W-:Y:S01]  /*7ac0*/  MOV R14, UR62 ;  /* 0x0000003e000e7c02 */ /* 0x000fe20008000f00 */
[----:B------:R-:W-:Y:S10]  /*7ad0*/  ENDCOLLECTIVE ;  /* 0x000000000000791b */ /* 0x000ff40003800000 */
.L_x_189:
[----:B------:R-:W-:Y:S05]  /*7ae0*/  BSYNC B0 ;  /* 0x0000000000007941 */ /* 0x000fea0003800000 */
.L_x_188:
[----:B------:R-:W-:Y:S05]  /*7af0*/  BRA `(.L_x_190) ;  /* 0xfffffff800a87947 */ /* 0x000fea000383ffff */
.L_x_179:
[----:B0-----:R0:W1:Y:S02]  /*7b00*/  SYNCS.PHASECHK.TRANS64.TRYWAIT P0, [R7+URZ], R2 ;  /* 0x00000002070075a7 */ /* 0x001064000800017f */
[----:B-1----:R-:W-:Y:S05]  /*7b10*/  @!P0 NANOSLEEP.SYNCS 0x989680 ;  /* 0x009896800000895d */ /* 0x002fea0003900000 */
[----:B------:R-:W1:Y:S02]  /*7b20*/  @!P0 SYNCS.PHASECHK.TRANS64 P0, [R7+URZ], R2 ;  /* 0x00000002070085a7 */ /* 0x000e64000800007f */
[----:B-1----:R-:W-:Y:S05]  /*7b30*/  @!P0 BRA `(.L_x_179) ;  /* 0xfffffffc00f08947 */ /* 0x002fea000383ffff */
[----:B------:R-:W-:Y:S05]  /*7b40*/  BRA `(.L_x_191) ;  /* 0xfffffff800e87947 */ /* 0x000fea000383ffff */
.L_x_180:
[----:B0-----:R0:W1:Y:S02]  /*7b50*/  SYNCS.PHASECHK.TRANS64.TRYWAIT P0, [R9+URZ], R4 ;  /* 0x00000004090075a7 */ /* 0x001064000800017f */
[----:B-1----:R-:W-:Y:S05]  /*7b60*/  @!P0 NANOSLEEP.SYNCS 0x989680 ;  /* 0x009896800000895d */ /* 0x002fea0003900000 */
[----:B------:R-:W1:Y:S02]  /*7b70*/  @!P0 SYNCS.PHASECHK.TRANS64 P0, [R9+URZ], R4 ;  /* 0x00000004090085a7 */ /* 0x000e64000800007f */
[----:B-1----:R-:W-:Y:S05]  /*7b80*/  @!P0 BRA `(.L_x_180) ;  /* 0xfffffffc00f08947 */ /* 0x002fea000383ffff */
[----:B------:R-:W-:Y:S05]  /*7b90*/  BRA `(.L_x_192) ;  /* 0xfffffff800f87947 */ /* 0x000fea000383ffff */
.L_x_181:
[----:B0-----:R0:W1:Y:S02]  /*7ba0*/  SYNCS.PHASECHK.TRANS64.TRYWAIT P0, [R6+URZ], R5 ;  /* 0x00000005060075a7 */ /* 0x001064000800017f */
[----:B-1----:R-:W-:Y:S05]  /*7bb0*/  @!P0 NANOSLEEP.SYNCS 0x989680 ;  /* 0x009896800000895d */ /* 0x002fea0003900000 */
[----:B------:R-:W1:Y:S02]  /*7bc0*/  @!P0 SYNCS.PHASECHK.TRANS64 P0, [R6+URZ], R5 ;  /* 0x00000005060085a7 */ /* 0x000e64000800007f */
[----:B-1----:R-:W-:Y:S05]  /*7bd0*/  @!P0 BRA `(.L_x_181) ;  /* 0xfffffffc00f08947 */ /* 0x002fea000383ffff */
[----:B------:R-:W-:Y:S05]  /*7be0*/  BRA `(.L_x_193) ;  /* 0xfffffffc00087947 */ /* 0x000fea000383ffff */
.L_x_182:
[----:B-1----:R1:W2:Y:S02]  /*7bf0*/  SYNCS.PHASECHK.TRANS64.TRYWAIT P0, [R9+URZ], R4 ;  /* 0x00000004090075a7 */ /* 0x0022a4000800017f */
[----:B--2---:R-:W-:Y:S05]  /*7c00*/  @!P0 NANOSLEEP.SYNCS 0x989680 ;  /* 0x009896800000895d */ /* 0x004fea0003900000 */
[----:B------:R-:W2:Y:S02]  /*7c10*/  @!P0 SYNCS.PHASECHK.TRANS64 P0, [R9+URZ], R4 ;  /* 0x00000004090085a7 */ /* 0x000ea4000800007f */
[----:B--2---:R-:W-:Y:S05]  /*7c20*/  @!P0 BRA `(.L_x_182) ;  /* 0xfffffffc00f08947 */ /* 0x004fea000383ffff */
[----:B------:R-:W-:Y:S05]  /*7c30*/  BRA `(.L_x_194) ;  /* 0xfffffffc00107947 */ /* 0x000fea000383ffff */
.L_x_195:
[----:B------:R-:W-:-:S00]  /*7c40*/  BRA `(.L_x_195) ;  /* 0xfffffffc00fc7947 */ /* 0x000fc0000383ffff */
[----:B------:R-:W-:-:S00]  /*7c50*/  NOP ;  /* 0x0000000000007918 */ /* 0x000fc00000000000 */
        /* <DEDUP_REMOVED lines=10> */
.L_x_196:


//--------------------- .nv.global.init           --------------------------
	.section	.nv.global.init,"aw",@progbits
.nv.global.init:
	.type		$str$22,@object
	.size		$str$22,($str$23 - $str$22)
$str$22:
        /*0000*/ 	.byte	0x6b, 0x5f, 0x74, 0x69, 0x6c, 0x65, 0x5f, 0x63, 0x6f, 0x75, 0x6e, 0x74, 0x20, 0x3e, 0x3d, 0x20
        /*0010*/ 	.byte	0x31, 0x00
	.type		$str$23,@object
	.size		$str$23,(__unnamed_1 - $str$23)
$str$23:
        /*0012*/ 	.byte	0x2f, 0x74, 0x6d, 0x70, 0x2f, 0x63, 0x75, 0x74, 0x6c, 0x61, 0x73, 0x73, 0x5f, 0x73, 0x77, 0x65
        /*0022*/ 	.byte	0x65, 0x70, 0x5f, 0x73, 0x72, 0x63, 0x2f, 0x69, 0x6e, 0x63, 0x6c, 0x75, 0x64, 0x65, 0x2f, 0x63
        /*0032*/ 	.byte	0x75, 0x74, 0x6c, 0x61, 0x73, 0x73, 0x2f, 0x67, 0x65, 0x6d, 0x6d, 0x2f, 0x63, 0x6f, 0x6c, 0x6c
        /*0042*/ 	.byte	0x65, 0x63, 0x74, 0x69, 0x76, 0x65, 0x2f, 0x73, 0x6d, 0x39, 0x30, 0x5f, 0x6d, 0x6d, 0x61, 0x5f
        /*0052*/ 	.byte	0x74, 0x6d, 0x61, 0x5f, 0x67, 0x6d, 0x6d, 0x61, 0x5f, 0x73, 0x73, 0x5f, 0x77, 0x61, 0x72, 0x70
        /*0062*/ 	.byte	0x73, 0x70, 0x65, 0x63, 0x69, 0x61, 0x6c, 0x69, 0x7a, 0x65, 0x64, 0x2e, 0x68, 0x70, 0x70, 0x00
	.type		__unnamed_1,@object
	.size		__unnamed_1,(.L_0 - __unnamed_1)
__unnamed_1:
        /*0072*/ 	.byte	0x76, 0x6f, 0x69, 0x64, 0x20, 0x63, 0x75, 0x74, 0x6c, 0x61, 0x73, 0x73, 0x3a, 0x3a, 0x67, 0x65
        /* <DEDUP_REMOVED lines=179> */
        /*0bb2*/ 	.byte	0x3a, 0x69, 0x64, 0x65, 0x6e, 0x74, 0x69, 0x74, 0x79, 0x5d, 0x00
.L_0:


//--------------------- .nv.shared._ZN7cutlass13device_kernelINS_4gemm6kernel13GemmUniversalIN4cute5tupleIJiiiiEEENS1_10collective13CollectiveMmaINS1_34MainloopSm90TmaGmmaWarpSpecializedILi5ENS5_IJNS4_1CILi1EEESB_SB_EEENS1_35KernelTmaWarpSpecializedCooperativeEEENS5_IJNSA_ILi128EEESF_NSA_ILi32EEEEEENS_6half_tENS5_IJlSB_lEEESI_SJ_NS4_8TiledMMAINS4_8MMA_AtomIJNS4_4SM904GMMA26MMA_64x128x16_F32F16F16_SSILNSN_5MajorE0ELSP_0ELNSN_7ScaleInE1ELSQ_1EEEEEENS4_6LayoutINS5_IJNSA_ILi2EEESB_SB_EEENS5_IJSB_NSA_ILi0EEESW_EEEEENS5_IJNS4_10UnderscoreESZ_SZ_EEEEENS4_13SM90_TMA_LOADENS4_14ComposedLayoutINS4_7SwizzleILi2ELi4ELi3EEENS4_18smem_ptr_flag_bitsILi16EEENST_INS5_IJNSA_ILi8EEESG_EEENS5_IJSG_SB_EEEEEEEvNS4_8identityES12_S1C_vS1D_EENS_8epilogue10collective6detail29Sm90TmaWarpSpecializedAdapterINS1G_15DefaultEpilogueISI_SJ_SJ_NS1F_6thread17LinearCombinationISI_Li1EffLNS1K_9ScaleType4KindE0ELNS_15FloatRoundStyleE2ESI_EENS1_15EpilogueDefaultEEEEEvvEEEEvNT_6ParamsE --------------------------
	.section	.nv.shared._ZN7cutlass13device_kernelINS_4gemm6kernel13GemmUniversalIN4cute5tupleIJiiiiEEENS1_10collective13CollectiveMmaINS1_34MainloopSm90TmaGmmaWarpSpecializedILi5ENS5_IJNS4_1CILi1EEESB_SB_EEENS1_35KernelTmaWarpSpecializedCooperativeEEENS5_IJNSA_ILi128EEESF_NSA_ILi32EEEEEENS_6half_tENS5_IJlSB_lEEESI_SJ_NS4_8TiledMMAINS4_8MMA_AtomIJNS4_4SM904GMMA26MMA_64x128x16_F32F16F16_SSILNSN_5MajorE0ELSP_0ELNSN_7ScaleInE1ELSQ_1EEEEEENS4_6LayoutINS5_IJNSA_ILi2EEESB_SB_EEENS5_IJSB_NSA_ILi0EEESW_EEEEENS5_IJNS4_10UnderscoreESZ_SZ_EEEEENS4_13SM90_TMA_LOADENS4_14ComposedLayoutINS4_7SwizzleILi2ELi4ELi3EEENS4_18smem_ptr_flag_bitsILi16EEENST_INS5_IJNSA_ILi8EEESG_EEENS5_IJSG_SB_EEEEEEEvNS4_8identityES12_S1C_vS1D_EENS_8epilogue10collective6detail29Sm90TmaWarpSpecializedAdapterINS1G_15DefaultEpilogueISI_SJ_SJ_NS1F_6thread17LinearCombinationISI_Li1EffLNS1K_9ScaleType4KindE0ELNS_15FloatRoundStyleE2ESI_EENS1_15EpilogueDefaultEEEEEvvEEEEvNT_6ParamsE,"aw",@nobits
	.sectionflags	@""
	.align	16
	.zero		1024


//--------------------- .nv.shared.reserved.0     --------------------------
	.section	.nv.shared.reserved.0,"aw",@nobits
	.weak		__nv_reservedSMEM_offset_0_alias
	.size		__nv_reservedSMEM_offset_0_alias, 0, 0
	.other		__nv_reservedSMEM_offset_0_alias,@"STO_CUDA_RESERVED_SHARED STV_DEFAULT"
__nv_reservedSMEM_offset_0_alias:
	.zero		0


//--------------------- .nv.global                --------------------------
	.section	.nv.global,"aw",@nobits
.nv.global:
	.type		_ZN39_INTERNAL_7030efe5_4_k_cu_b4d60af5_31494cute1_E,@object
	.size		_ZN39_INTERNAL_7030efe5_4_k_cu_b4d60af5_31494cute1_E,(_ZN39_INTERNAL_7030efe5_4_k_cu_b4d60af5_31494cuda3std3__45__cpo6cbeginE - _ZN39_INTERNAL_7030efe5_4_k_cu_b4d60af5_31494cute1_E)
_ZN39_INTERNAL_7030efe5_4_k_cu_b4d60af5_31494cute1_E:
	.zero		1
	.type		_ZN39_INTERNAL_7030efe5_4_k_cu_b4d60af5_31494cuda3std3__45__cpo6cbeginE,@object
	.size		_ZN39_INTERNAL_7030efe5_4_k_cu_b4d60af5_31494cuda3std3__45__cpo6cbeginE,(_ZN39_INTERNAL_7030efe5_4_k_cu_b4d60af5_31494cuda3std3__48in_placeE - _ZN39_INTERNAL_7030efe5_4_k_cu_b4d60af5_31494cuda3std3__45__cpo6cbeginE)
_ZN39_INTERNAL_7030efe5_4_k_cu_b4d60af5_31494cuda3std3__45__cpo6cbeginE:
	.zero		1
	.type		_ZN39_INTERNAL_7030efe5_4_k_cu_b4d60af5_31494cuda3std3__48in_placeE,@object
	.size		_ZN39_INTERNAL_7030efe5_4_k_cu_b4d60af5_31494cuda3std3__48in_placeE,(_ZN39_INTERNAL_7030efe5_4_k_cu_b4d60af5_31494cuda3std6ranges3__45__cpo9iter_moveE - _ZN39_INTERNAL_7030efe5_4_k_cu_b4d60af5_31494cuda3std3__48in_placeE)
_ZN39_INTERNAL_7030efe5_4_k_cu_b4d60af5_31494cuda3std3__48in_placeE:
	.zero		1
	.type		_ZN39_INTERNAL_7030efe5_4_k_cu_b4d60af5_31494cuda3std6ranges3__45__cpo9iter_moveE,@object
	.size		_ZN39_INTERNAL_7030efe5_4_k_cu_b4d60af5_31494cuda3std6ranges3__45__cpo9iter_moveE,(_ZN39_INTERNAL_7030efe5_4_k_cu_b4d60af5_31494cuda3std3__45__cpo5beginE - _ZN39_INTERNAL_7030efe5_4_k_cu_b4d60af5_31494cuda3std6ranges3__45__cpo9iter_moveE)
_ZN39_INTERNAL_7030efe5_4_k_cu_b4d60af5_31494cuda3std6ranges3__45__cpo9iter_moveE:
	.zero		1
	.type		_ZN39_INTERNAL_7030efe5_4_k_cu_b4d60af5_31494cuda3std3__45__cpo5beginE,@object
	.size		_ZN39_INTERNAL_7030efe5_4_k_cu_b4d60af5_31494cuda3std3__45__cpo5beginE,(_ZN39_INTERNAL_7030efe5_4_k_cu_b4d60af5_31494cuda3std3__441_GLOBAL__N__7030efe5_4_k_cu_b4d60af5_31496ignoreE - _ZN39_INTERNAL_7030efe5_4_k_cu_b4d60af5_31494cuda3std3__45__cpo5beginE)
_ZN39_INTERNAL_7030efe5_4_k_cu_b4d60af5_31494cuda3std3__45__cpo5beginE:
	.zero		1
	.type		_ZN39_INTERNAL_7030efe5_4_k_cu_b4d60af5_31494cuda3std3__441_GLOBAL__N__7030efe5_4_k_cu_b4d60af5_31496ignoreE,@object
	.size		_ZN39_INTERNAL_7030efe5_4_k_cu_b4d60af5_31494cuda3std3__441_GLOBAL__N__7030efe5_4_k_cu_b4d60af5_31496ignoreE,(_ZN39_INTERNAL_7030efe5_4_k_cu_b4d60af5_31494cute7productE - _ZN39_INTERNAL_7030efe5_4_k_cu_b4d60af5_31494cuda3std3__441_GLOBAL__N__7030efe5_4_k_cu_b4d60af5_31496ignoreE)
_ZN39_INTERNAL_7030efe5_4_k_cu_b4d60af5_31494cuda3std3__441_GLOBAL__N__7030efe5_4_k_cu_b4d60af5_31496ignoreE:
	.zero		1
	.type		_ZN39_INTERNAL_7030efe5_4_k_cu_b4d60af5_31494cute7productE,@object
	.size		_ZN39_INTERNAL_7030efe5_4_k_cu_b4d60af5_31494cute7productE,(_ZN39_INTERNAL_7030efe5_4_k_cu_b4d60af5_31494cuda3std3__45__cpo3endE - _ZN39_INTERNAL_7030efe5_4_k_cu_b4d60af5_31494cute7productE)
_ZN39_INTERNAL_7030efe5_4_k_cu_b4d60af5_31494cute7productE:
	.zero		1
	.type		_ZN39_INTERNAL_7030efe5_4_k_cu_b4d60af5_31494cuda3std3__45__cpo3endE,@object
	.size		_ZN39_INTERNAL_7030efe5_4_k_cu_b4d60af5_31494cuda3std3__45__cpo3endE,(_ZN39_INTERNAL_7030efe5_4_k_cu_b4d60af5_31494cuda3std3__419piecewise_constructE - _ZN39_INTERNAL_7030efe5_4_k_cu_b4d60af5_31494cuda3std3__45__cpo3endE)
_ZN39_INTERNAL_7030efe5_4_k_cu_b4d60af5_31494cuda3std3__45__cpo3endE:
	.zero		1
	.type		_ZN39_INTERNAL_7030efe5_4_k_cu_b4d60af5_31494cuda3std3__419piecewise_constructE,@object
	.size		_ZN39_INTERNAL_7030efe5_4_k_cu_b4d60af5_31494cuda3std3__419piecewise_constructE,(_ZN39_INTERNAL_7030efe5_4_k_cu_b4d60af5_31494cuda3std3__45__cpo4cendE - _ZN39_INTERNAL_7030efe5_4_k_cu_b4d60af5_31494cuda3std3__419piecewise_constructE)
_ZN39_INTERNAL_7030efe5_4_k_cu_b4d60af5_31494cuda3std3__419piecewise_constructE:
	.zero		1
	.type		_ZN39_INTERNAL_7030efe5_4_k_cu_b4d60af5_31494cuda3std3__45__cpo4cendE,@object
	.size		_ZN39_INTERNAL_7030efe5_4_k_cu_b4d60af5_31494cuda3std3__45__cpo4cendE,(_ZN39_INTERNAL_7030efe5_4_k_cu_b4d60af5_31494cuda3std6ranges3__45__cpo4swapE - _ZN39_INTERNAL_7030efe5_4_k_cu_b4d60af5_31494cuda3std3__45__cpo4cendE)
_ZN39_INTERNAL_7030efe5_4_k_cu_b4d60af5_31494cuda3std3__45__cpo4cendE:
	.zero		1
	.type		_ZN39_INTERNAL_7030efe5_4_k_cu_b4d60af5_31494cuda3std6ranges3__45__cpo4swapE,@object
	.size		_ZN39_INTERNAL_7030efe5_4_k_cu_b4d60af5_31494cuda3std6ranges3__45__cpo4swapE,(.L_8 - _ZN39_INTERNAL_7030efe5_4_k_cu_b4d60af5_31494cuda3std6ranges3__45__cpo4swapE)
_ZN39_INTERNAL_7030efe5_4_k_cu_b4d60af5_31494cuda3std6ranges3__45__cpo4swapE:
	.zero		1
.L_8:


//--------------------- .nv.constant0._ZN7cutlass13device_kernelINS_4gemm6kernel13GemmUniversalIN4cute5tupleIJiiiiEEENS1_10collective13CollectiveMmaINS1_34MainloopSm90TmaGmmaWarpSpecializedILi5ENS5_IJNS4_1CILi1EEESB_SB_EEENS1_35KernelTmaWarpSpecializedCooperativeEEENS5_IJNSA_ILi128EEESF_NSA_ILi32EEEEEENS_6half_tENS5_IJlSB_lEEESI_SJ_NS4_8TiledMMAINS4_8MMA_AtomIJNS4_4SM904GMMA26MMA_64x128x16_F32F16F16_SSILNSN_5MajorE0ELSP_0ELNSN_7ScaleInE1ELSQ_1EEEEEENS4_6LayoutINS5_IJNSA_ILi2EEESB_SB_EEENS5_IJSB_NSA_ILi0EEESW_EEEEENS5_IJNS4_10UnderscoreESZ_SZ_EEEEENS4_13SM90_TMA_LOADENS4_14ComposedLayoutINS4_7SwizzleILi2ELi4ELi3EEENS4_18smem_ptr_flag_bitsILi16EEENST_INS5_IJNSA_ILi8EEESG_EEENS5_IJSG_SB_EEEEEEEvNS4_8identityES12_S1C_vS1D_EENS_8epilogue10collective6detail29Sm90TmaWarpSpecializedAdapterINS1G_15DefaultEpilogueISI_SJ_SJ_NS1F_6thread17LinearCombinationISI_Li1EffLNS1K_9ScaleType4KindE0ELNS_15FloatRoundStyleE2ESI_EENS1_15EpilogueDefaultEEEEEvvEEEEvNT_6ParamsE --------------------------
	.section	.nv.constant0._ZN7cutlass13device_kernelINS_4gemm6kernel13GemmUniversalIN4cute5tupleIJiiiiEEENS1_10collective13CollectiveMmaINS1_34MainloopSm90TmaGmmaWarpSpecializedILi5ENS5_IJNS4_1CILi1EEESB_SB_EEENS1_35KernelTmaWarpSpecializedCooperativeEEENS5_IJNSA_ILi128EEESF_NSA_ILi32EEEEEENS_6half_tENS5_IJlSB_lEEESI_SJ_NS4_8TiledMMAINS4_8MMA_AtomIJNS4_4SM904GMMA26MMA_64x128x16_F32F16F16_SSILNSN_5MajorE0ELSP_0ELNSN_7ScaleInE1ELSQ_1EEEEEENS4_6LayoutINS5_IJNSA_ILi2EEESB_SB_EEENS5_IJSB_NSA_ILi0EEESW_EEEEENS5_IJNS4_10UnderscoreESZ_SZ_EEEEENS4_13SM90_TMA_LOADENS4_14ComposedLayoutINS4_7SwizzleILi2ELi4ELi3EEENS4_18smem_ptr_flag_bitsILi16EEENST_INS5_IJNSA_ILi8EEESG_EEENS5_IJSG_SB_EEEEEEEvNS4_8identityES12_S1C_vS1D_EENS_8epilogue10collective6detail29Sm90TmaWarpSpecializedAdapterINS1G_15DefaultEpilogueISI_SJ_SJ_NS1F_6thread17LinearCombinationISI_Li1EffLNS1K_9ScaleType4KindE0ELNS_15FloatRoundStyleE2ESI_EENS1_15EpilogueDefaultEEEEEvvEEEEvNT_6ParamsE,"a",@progbits
	.sectionflags	@""
	.align	4
.nv.constant0._ZN7cutlass13device_kernelINS_4gemm6kernel13GemmUniversalIN4cute5tupleIJiiiiEEENS1_10collective13CollectiveMmaINS1_34MainloopSm90TmaGmmaWarpSpecializedILi5ENS5_IJNS4_1CILi1EEESB_SB_EEENS1_35KernelTmaWarpSpecializedCooperativeEEENS5_IJNSA_ILi128EEESF_NSA_ILi32EEEEEENS_6half_tENS5_IJlSB_lEEESI_SJ_NS4_8TiledMMAINS4_8MMA_AtomIJNS4_4SM904GMMA26MMA_64x128x16_F32F16F16_SSILNSN_5MajorE0ELSP_0ELNSN_7ScaleInE1ELSQ_1EEEEEENS4_6LayoutINS5_IJNSA_ILi2EEESB_SB_EEENS5_IJSB_NSA_ILi0EEESW_EEEEENS5_IJNS4_10UnderscoreESZ_SZ_EEEEENS4_13SM90_TMA_LOADENS4_14ComposedLayoutINS4_7SwizzleILi2ELi4ELi3EEENS4_18smem_ptr_flag_bitsILi16EEENST_INS5_IJNSA_ILi8EEESG_EEENS5_IJSG_SB_EEEEEEEvNS4_8identityES12_S1C_vS1D_EENS_8epilogue10collective6detail29Sm90TmaWarpSpecializedAdapterINS1G_15DefaultEpilogueISI_SJ_SJ_NS1F_6thread17LinearCombinationISI_Li1EffLNS1K_9ScaleType4KindE0ELNS_15FloatRoundStyleE2ESI_EENS1_15EpilogueDefaultEEEEEvvEEEEvNT_6ParamsE:
	.zero		1664


//--------------------- SYMBOLS --------------------------

	.type		.nv.reservedSmem.offset0,@object
	.size		.nv.reservedSmem.offset0,0x4
	.type		__assertfail,@function
